	.target	sm_100a

	.elftype	@"ET_EXEC"


//--------------------- .note.nv.tkinfo           --------------------------
	.section	.note.nv.tkinfo,"",@"SHT_NOTE"
	.sectionflags	@"SHF_NOTE_NV_TKINFO"
	.tkinfo
        /*0018*/ 	.word	0x00000081
        /*0030*/ 	.string	""
        /*0030*/ 	.string	"ptxas-blackwell"
        /*0030*/ 	.string	"Cuda compilation tools, release 12.9, V12.9.86"
        /*0030*/ 	.string	"Build cuda_12.9.r12.9/compiler.36037853_0"
        /*0030*/ 	.string	"-v  -suppress-debug-info  -lineinfo  -arch sm_100a "



//--------------------- .note.nv.cuver            --------------------------
	.section	.note.nv.cuver,"",@"SHT_NOTE"
	.sectionflags	@"SHF_NOTE_NV_CUVER"
        /*0018*/ 	.short	0x0001
        /*001a*/ 	.short	0x0064
        /*001c*/ 	.short	0x0001
        /*001e*/ 	.short	0x0000
        /*0020*/ 	.short	0x0001
        /*0022*/ 	.short	0x0000


//--------------------- .nv.info                  --------------------------
	.section	.nv.info,"",@"SHT_CUDA_INFO"
	.align	4


	//----- nvinfo : EIATTR_REGCOUNT
	.align		4
        /*0000*/ 	.byte	0x04, 0x2f
        /*0002*/ 	.short	(.L_4 - .L_3)
	.align		4
.L_3:
        /*0004*/ 	.word	index@(gluon_mma)
        /*0008*/ 	.word	0x000000ff


	//----- nvinfo : EIATTR_FRAME_SIZE
	.align		4
.L_4:
        /*000c*/ 	.byte	0x04, 0x11
        /*000e*/ 	.short	(.L_6 - .L_5)
	.align		4
.L_5:
        /*0010*/ 	.word	index@($__internal_2_$__cuda_sm10x_tcgen05_guardrail_trap_unallocated_columns_being_dealloced)
        /*0014*/ 	.word	0x00000188


	//----- nvinfo : EIATTR_FRAME_SIZE
	.align		4
.L_6:
        /*0018*/ 	.byte	0x04, 0x11
        /*001a*/ 	.short	(.L_8 - .L_7)
	.align		4
.L_7:
        /*001c*/ 	.word	index@($__internal_1_$__cuda_sm10x_tcgen05_guardrail_trap_phase_invalid_during_alloc)
        /*0020*/ 	.word	0x00000188


	//----- nvinfo : EIATTR_FRAME_SIZE
	.align		4
.L_8:
        /*0024*/ 	.byte	0x04, 0x11
        /*0026*/ 	.short	(.L_10 - .L_9)
	.align		4
.L_9:
        /*0028*/ 	.word	index@($__internal_0_$__cuda_sm10x_tcgen05_guardrail_trap_col_being_dealloced_not_returned_by_alloc)
        /*002c*/ 	.word	0x00000188


	//----- nvinfo : EIATTR_FRAME_SIZE
	.align		4
.L_10:
        /*0030*/ 	.byte	0x04, 0x11
        /*0032*/ 	.short	(.L_12 - .L_11)
	.align		4
.L_11:
        /*0034*/ 	.word	index@(gluon_mma)
        /*0038*/ 	.word	0x00000188


	//----- nvinfo : EIATTR_MIN_STACK_SIZE
	.align		4
.L_12:
        /*003c*/ 	.byte	0x04, 0x12
        /*003e*/ 	.short	(.L_14 - .L_13)
	.align		4
.L_13:
        /*0040*/ 	.word	index@(gluon_mma)
        /*0044*/ 	.word	0x00000188
.L_14:


//--------------------- .nv.info.gluon_mma        --------------------------
	.section	.nv.info.gluon_mma,"",@"SHT_CUDA_INFO"
	.sectionflags	@""
	.align	4


	//----- nvinfo : EIATTR_CUDA_API_VERSION
	.align		4
        /*0000*/ 	.byte	0x04, 0x37
        /*0002*/ 	.short	(.L_16 - .L_15)
.L_15:
        /*0004*/ 	.word	0x00000081


	//----- nvinfo : EIATTR_KPARAM_INFO
	.align		4
.L_16:
        /*0008*/ 	.byte	0x04, 0x17
        /*000a*/ 	.short	(.L_18 - .L_17)
.L_17:
        /*000c*/ 	.word	0x00000000
        /*0010*/ 	.short	0x0004
        /*0012*/ 	.short	0x0020
        /*0014*/ 	.byte	0x00, 0xf4, 0x21, 0x00


	//----- nvinfo : EIATTR_KPARAM_INFO
	.align		4
.L_18:
        /*0018*/ 	.byte	0x04, 0x17
        /*001a*/ 	.short	(.L_20 - .L_19)
.L_19:
        /*001c*/ 	.word	0x00000000
        /*0020*/ 	.short	0x0003
        /*0022*/ 	.short	0x0018
        /*0024*/ 	.byte	0x00, 0xf4, 0x21, 0x00


	//----- nvinfo : EIATTR_KPARAM_INFO
	.align		4
.L_20:
        /*0028*/ 	.byte	0x04, 0x17
        /*002a*/ 	.short	(.L_22 - .L_21)
.L_21:
        /*002c*/ 	.word	0x00000000
        /*0030*/ 	.short	0x0002
        /*0032*/ 	.short	0x0010
        /*0034*/ 	.byte	0x00, 0xf4, 0x21, 0x00


	//----- nvinfo : EIATTR_KPARAM_INFO
	.align		4
.L_22:
        /*0038*/ 	.byte	0x04, 0x17
        /*003a*/ 	.short	(.L_24 - .L_23)
.L_23:
        /*003c*/ 	.word	0x00000000
        /*0040*/ 	.short	0x0001
        /*0042*/ 	.short	0x0008
        /*0044*/ 	.byte	0x00, 0xf4, 0x21, 0x00


	//----- nvinfo : EIATTR_KPARAM_INFO
	.align		4
.L_24:
        /*0048*/ 	.byte	0x04, 0x17
        /*004a*/ 	.short	(.L_26 - .L_25)
.L_25:
        /*004c*/ 	.word	0x00000000
        /*0050*/ 	.short	0x0000
        /*0052*/ 	.short	0x0000
        /*0054*/ 	.byte	0x00, 0xf4, 0x21, 0x00


	//----- nvinfo : EIATTR_AT_ENTRY_FRAGMENTS
	.align		4
.L_26:
        /*0058*/ 	.byte	0x04, 0x4f
        /*005a*/ 	.short	(.L_28 - .L_27)


	//   ....[0]....
.L_27:
        /*005c*/ 	.word	0x00000004


	//----- nvinfo : EIATTR_RESERVED_SMEM_USED
	.align		4
.L_28:
        /*0060*/ 	.byte	0x01, 0x41
	.zero		2


	//----- nvinfo : EIATTR_SPARSE_MMA_MASK
	.align		4
        /*0064*/ 	.byte	0x03, 0x50
        /*0066*/ 	.short	0x0000


	//----- nvinfo : EIATTR_TCGEN05_1CTA_USED
	.align		4
        /*0068*/ 	.byte	0x01, 0x51
	.zero		2


	//----- nvinfo : EIATTR_MAXREG_COUNT
	.align		4
        /*006c*/ 	.byte	0x03, 0x1b
        /*006e*/ 	.short	0x00ff


	//----- nvinfo : EIATTR_NUM_BARRIERS
	.align		4
        /*0070*/ 	.byte	0x02, 0x4c
        /*0072*/ 	.byte	0x01
	.zero		1


	//----- nvinfo : EIATTR_ANNOTATIONS
	.align		4
        /*0074*/ 	.byte	0x04, 0x55
        /*0076*/ 	.short	(.L_30 - .L_29)


	//   ....[0]....
.L_29:
        /*0078*/ 	.word	0x00000001
        /*007c*/ 	.byte	0xb0, 0x0f, 0x00, 0x00, 0x01, 0x00, 0x00, 0x00, 0xe0, 0x10, 0x00, 0x00, 0x01, 0x00, 0x00, 0x00
        /* <DEDUP_REMOVED lines=57> */
        /*041c*/ 	.byte	0x30, 0x50, 0x00, 0x00, 0x01, 0x00, 0x00, 0x00, 0xa0, 0x50, 0x00, 0x00


	//----- nvinfo : EIATTR_INT_WARP_WIDE_INSTR_OFFSETS
	.align		4
.L_30:
        /*0428*/ 	.byte	0x04, 0x31
        /*042a*/ 	.short	(.L_32 - .L_31)


	//   ....[0]....
.L_31:
        /*042c*/ 	.word	0x00001470


	//   ....[1]....
        /*0430*/ 	.word	0x00001480


	//   ....[2]....
        /*0434*/ 	.word	0x00001a10


	//   ....[3]....
        /*0438*/ 	.word	0x00001a20


	//   ....[4]....
        /*043c*/ 	.word	0x000055b0


	//   ....[5]....
        /*0440*/ 	.word	0x00005600


	//----- nvinfo : EIATTR_COOP_GROUP_MASK_REGIDS
	.align		4
.L_32:
        /*0444*/ 	.byte	0x04, 0x29
        /*0446*/ 	.short	(.L_34 - .L_33)


	//   ....[0]....
.L_33:
        /*0448*/ 	.word	0xffffffff


	//   ....[1]....
        /*044c*/ 	.word	0xffffffff


	//   ....[2]....
        /*0450*/ 	.word	0xffffffff


	//   ....[3]....
        /*0454*/ 	.word	0xffffffff


	//----- nvinfo : EIATTR_COOP_GROUP_INSTR_OFFSETS
	.align		4
.L_34:
        /*0458*/ 	.byte	0x04, 0x28
        /*045a*/ 	.short	(.L_36 - .L_35)


	//   ....[0]....
.L_35:
        /*045c*/ 	.word	0x00000060


	//   ....[1]....
        /*0460*/ 	.word	0x00000320


	//   ....[2]....
        /*0464*/ 	.word	0x00005440


	//   ....[3]....
        /*0468*/ 	.word	0x000056b0


	//----- nvinfo : EIATTR_VRC_CTA_INIT_COUNT
	.align		4
.L_36:
        /*046c*/ 	.byte	0x02, 0x4a
        /*046e*/ 	.byte	0x80
	.zero		1


	//----- nvinfo : EIATTR_MBARRIER_INSTR_OFFSETS
	.align		4
        /*0470*/ 	.byte	0x04, 0x39
        /*0472*/ 	.short	(.L_38 - .L_37)


	//   ....[0]....
.L_37:
        /*0474*/ 	.word	0x000018e0
        /*0478*/ 	.word	0x000000ff
        /*047c*/ 	.word	0x00003000
        /*0480*/ 	.short	0x0100
        /*0482*/ 	.byte	0x0a
	.zero		1


	//   ....[1]....
        /*0484*/ 	.word	0x00001a90
        /*0488*/ 	.word	0x000000ff
        /*048c*/ 	.word	0x00003000
        /*0490*/ 	.short	0x010a
        /*0492*/ 	.byte	0x0a
	.zero		1


	//   ....[2]....
        /*0494*/ 	.word	0x00001c00
        /*0498*/ 	.word	0x000000ff
        /*049c*/ 	.word	0x00003000
        /*04a0*/ 	.short	0x0108
        /*04a2*/ 	.byte	0x0a
	.zero		1


	//   ....[3]....
        /*04a4*/ 	.word	0x000056d0
        /*04a8*/ 	.word	0x000000ff
        /*04ac*/ 	.word	0x00003000
        /*04b0*/ 	.short	0x010a
        /*04b2*/ 	.byte	0x0a
	.zero		1


	//----- nvinfo : EIATTR_NUM_MBARRIERS
	.align		4
.L_38:
        /*04b4*/ 	.byte	0x03, 0x38
        /*04b6*/ 	.short	0x0001


	//----- nvinfo : EIATTR_EXIT_INSTR_OFFSETS
	.align		4
        /*04b8*/ 	.byte	0x04, 0x1c
        /*04ba*/ 	.short	(.L_40 - .L_39)


	//   ....[0]....
.L_39:
        /*04bc*/ 	.word	0x000056c0


	//----- nvinfo : EIATTR_REQNTID
	.align		4
.L_40:
        /*04c0*/ 	.byte	0x04, 0x10
        /*04c2*/ 	.short	(.L_42 - .L_41)
.L_41:
        /*04c4*/ 	.word	0x00000080
        /*04c8*/ 	.word	0x00000001
        /*04cc*/ 	.word	0x00000001


	//----- nvinfo : EIATTR_CRS_STACK_SIZE
	.align		4
.L_42:
        /*04d0*/ 	.byte	0x04, 0x1e
        /*04d2*/ 	.short	(.L_44 - .L_43)
.L_43:
        /*04d4*/ 	.word	0x00000000


	//----- nvinfo : EIATTR_CBANK_PARAM_SIZE
	.align		4
.L_44:
        /*04d8*/ 	.byte	0x03, 0x19
        /*04da*/ 	.short	0x0028


	//----- nvinfo : EIATTR_PARAM_CBANK
	.align		4
        /*04dc*/ 	.byte	0x04, 0x0a
        /*04de*/ 	.short	(.L_46 - .L_45)
	.align		4
.L_45:
        /*04e0*/ 	.word	index@(.nv.constant0.gluon_mma)
        /*04e4*/ 	.short	0x0380
        /*04e6*/ 	.short	0x0028


	//----- nvinfo : EIATTR_SW_WAR
	.align		4
.L_46:
        /*04e8*/ 	.byte	0x04, 0x36
        /*04ea*/ 	.short	(.L_48 - .L_47)
.L_47:
        /*04ec*/ 	.word	0x00000008
.L_48:


//--------------------- .nv.compat                --------------------------
	.section	.nv.compat,"",@"SHT_CUDA_COMPAT_INFO"
	.align	4
        /*0000*/ 	.byte	0x02, 0x02, 0x02, 0x00, 0x02, 0x05, 0x05, 0x00, 0x02, 0x03, 0x00, 0x00, 0x02, 0x06, 0x01, 0x00


//--------------------- .nv.callgraph             --------------------------
	.section	.nv.callgraph,"",@"SHT_CUDA_CALLGRAPH"
	.align	4
	.sectionentsize	8
	.align		4
        /*0000*/ 	.word	0x00000000
	.align		4
        /*0004*/ 	.word	0xffffffff
	.align		4
        /*0008*/ 	.word	0x00000000
	.align		4
        /*000c*/ 	.word	0xfffffffe
	.align		4
        /*0010*/ 	.word	0x00000000
	.align		4
        /*0014*/ 	.word	0xfffffffd
	.align		4
        /*0018*/ 	.word	0x00000000
	.align		4
        /*001c*/ 	.word	0xfffffffc


//--------------------- .text.gluon_mma           --------------------------
	.section	.text.gluon_mma,"ax",@progbits
	.align	128
        .global         gluon_mma
        .type           gluon_mma,@function
        .size           gluon_mma,(.L_x_15 - gluon_mma)
        .other          gluon_mma,@"STO_CUDA_ENTRY STV_DEFAULT"
gluon_mma:
.text.gluon_mma:
[----:B------:R-:W0:Y:S01]  /*0000*/  LDC R1, c[0x0][0x37c] ;  /* 0x0000df00ff017b82 */ /* 0x000e220000000800 */
[----:B------:R-:W1:Y:S01]  /*0010*/  S2R R197, SR_TID.X ;  /* 0x0000000000c57919 */ /* 0x000e620000002100 */
[----:B0-----:R-:W-:Y:S01]  /*0020*/  VIADD R1, R1, 0xfffffe78 ;  /* 0xfffffe7801017836 */ /* 0x001fe20000000000 */
[----:B-1----:R-:W-:-:S13]  /*0030*/  ISETP.GE.U32.AND P1, PT, R197, 0x20, PT ;  /* 0x00000020c500780c */ /* 0x002fda0003f26070 */
[----:B------:R-:W-:Y:S05]  /*0040*/  @P1 BRA `(.L_x_0) ;  /* 0x0000000000b81947 */ /* 0x000fea0003800000 */
[----:B------:R-:W0:Y:S01]  /*0050*/  S2UR UR6, SR_CgaCtaId ;  /* 0x00000000000679c3 */ /* 0x000e220000008800 */
[----:B------:R-:W-:Y:S01]  /*0060*/  NOP ;  /* 0x0000000000007918 */ /* 0x000fe20000000000 */
[----:B------:R-:W-:Y:S02]  /*0070*/  UMOV UR4, 0x40 ;  /* 0x0000004000047882 */ /* 0x000fe40000000000 */
[----:B0-----:R-:W-:-:S09]  /*0080*/  ULEA UR4, UR6, UR4, 0x18 ;  /* 0x0000000406047291 */ /* 0x001fd2000f8ec0ff */
[----:B------:R-:W0:Y:S01]  /*0090*/  LDS.U8 R0, [UR4] ;  /* 0x00000004ff007984 */ /* 0x000e220008000000 */
[----:B------:R-:W-:Y:S02]  /*00a0*/  UMOV UR4, 0x400 ;  /* 0x0000040000047882 */ /* 0x000fe40000000000 */
[----:B------:R-:W-:Y:S01]  /*00b0*/  ULEA UR4, UR6, UR4, 0x18 ;  /* 0x0000000406047291 */ /* 0x000fe2000f8ec0ff */
[----:B0-----:R-:W-:-:S13]  /*00c0*/  ISETP.NE.AND P0, PT, R0, RZ, PT ;  /* 0x000000ff0000720c */ /* 0x001fda0003f05270 */
[----:B------:R-:W-:Y:S05]  /*00d0*/  @P0 BRA `(.L_x_1) ;  /* 0x00000000007c0947 */ /* 0x000fea0003800000 */
[----:B------:R-:W-:-:S13]  /*00e0*/  ELECT P0, URZ, PT ;  /* 0x0000000000ff782f */ /* 0x000fda0003800000 */
[----:B------:R-:W-:Y:S05]  /*00f0*/  @!P0 BRA `(.L_x_2) ;  /* 0x0000000000848947 */ /* 0x000fea0003800000 */
[----:B------:R-:W-:Y:S01]  /*0100*/  UMOV UR5, 0x8 ;  /* 0x0000000800057882 */ /* 0x000fe20000000000 */
[----:B------:R-:W-:Y:S02]  /*0110*/  IMAD.MOV.U32 R4, RZ, RZ, 0x1 ;  /* 0x00000001ff047424 */ /* 0x000fe400078e00ff */
[----:B------:R-:W-:Y:S02]  /*0120*/  IMAD.MOV.U32 R5, RZ, RZ, 0xff ;  /* 0x000000ffff057424 */ /* 0x000fe400078e00ff */
[----:B------:R-:W-:Y:S04]  /*0130*/  DEPBAR.LE SB0, 0x36 ;  /* 0x00008d800000791a */ /* 0x000fe80000000000 */
[----:B------:R-:W0:Y:S02]  /*0140*/  UTCATOMSWS.FIND_AND_SET.ALIGN UP0, UR5, UR5 ;  /* 0x00000005000575e3 */ /* 0x000e240008000800 */
[----:B0-----:R-:W-:-:S04]  /*0150*/  PLOP3.LUT P0, PT, PT, PT, UP0, 0x80, 0x8 ;  /* 0x000000000008781c */ /* 0x001fc80003f0f008 */
[----:B------:R-:W-:-:S04]  /*0160*/  SEL R0, RZ, 0xffffffff, !P0 ;  /* 0xffffffffff007807 */ /* 0x000fc80004000000 */
[----:B------:R-:W-:Y:S01]  /*0170*/  ISETP.NE.AND P0, PT, R0, RZ, PT ;  /* 0x000000ff0000720c */ /* 0x000fe20003f05270 */
[----:B------:R-:W-:-:S12]  /*0180*/  IMAD.U32 R0, RZ, RZ, UR5 ;  /* 0x00000005ff007e24 */ /* 0x000fd8000f8e00ff */
[----:B------:R-:W-:Y:S05]  /*0190*/  @P0 BRA `(.L_x_3) ;  /* 0x0000000000240947 */ /* 0x000fea0003800000 */
.L_x_4:
[----:B------:R-:W-:Y:S05]  /*01a0*/  NANOSLEEP 0x64 ;  /* 0x000000640000795d */ /* 0x000fea0003800000 */
[----:B------:R-:W-:-:S05]  /*01b0*/  UMOV UR5, 0x8 ;  /* 0x0000000800057882 */ /* 0x000fca0000000000 */
[----:B------:R-:W-:Y:S04]  /*01c0*/  DEPBAR.LE SB0, 0x36 ;  /* 0x00008d800000791a */ /* 0x000fe80000000000 */
[----:B------:R-:W0:Y:S02]  /*01d0*/  UTCATOMSWS.FIND_AND_SET.ALIGN UP0, UR5, UR5 ;  /* 0x00000005000575e3 */ /* 0x000e240008000800 */
[----:B0-----:R-:W-:-:S04]  /*01e0*/  PLOP3.LUT P0, PT, PT, PT, UP0, 0x80, 0x8 ;  /* 0x000000000008781c */ /* 0x001fc80003f0f008 */
[----:B------:R-:W-:-:S04]  /*01f0*/  SEL R0, RZ, 0xffffffff, !P0 ;  /* 0xffffffffff007807 */ /* 0x000fc80004000000 */
[----:B------:R-:W-:Y:S01]  /*0200*/  ISETP.NE.AND P0, PT, R0, RZ, PT ;  /* 0x000000ff0000720c */ /* 0x000fe20003f05270 */
[----:B------:R-:W-:-:S12]  /*0210*/  IMAD.U32 R0, RZ, RZ, UR5 ;  /* 0x00000005ff007e24 */ /* 0x000fd8000f8e00ff */
[----:B------:R-:W-:Y:S05]  /*0220*/  @!P0 BRA `(.L_x_4) ;  /* 0xfffffffc00dc8947 */ /* 0x000fea000383ffff */
.L_x_3:
[C---:B------:R-:W-:Y:S01]  /*0230*/  VIADD R3, R0.reuse, 0x10 ;  /* 0x0000001000037836 */ /* 0x040fe20000000000 */
[----:B------:R-:W-:Y:S01]  /*0240*/  UMOV UR5, 0x50 ;  /* 0x0000005000057882 */ /* 0x000fe20000000000 */
[----:B------:R-:W-:Y:S01]  /*0250*/  SHF.L.U32 R2, R5, R0, RZ ;  /* 0x0000000005027219 */ /* 0x000fe200000006ff */
[----:B------:R-:W-:Y:S01]  /*0260*/  ULEA UR5, UR6, UR5, 0x18 ;  /* 0x0000000506057291 */ /* 0x000fe2000f8ec0ff */
[----:B------:R-:W-:Y:S01]  /*0270*/  IMAD.SHL.U32 R0, R0, 0x20, RZ ;  /* 0x0000002000007824 */ /* 0x000fe200078e00ff */
[----:B------:R-:W-:-:S04]  /*0280*/  SHF.L.U32 R3, R4, R3, RZ ;  /* 0x0000000304037219 */ /* 0x000fc800000006ff */
[----:B------:R-:W-:-:S05]  /*0290*/  LOP3.LUT R2, R3, R2, RZ, 0xfc, !PT ;  /* 0x0000000203027212 */ /* 0x000fca00078efcff */
[----:B------:R0:W-:Y:S04]  /*02a0*/  ATOMS.OR RZ, [UR5], R2 ;  /* 0x00000002ffff798c */ /* 0x0001e8000b000005 */
[----:B------:R0:W-:Y:S01]  /*02b0*/  STS [UR4], R0 ;  /* 0x00000000ff007988 */ /* 0x0001e20008000804 */
[----:B------:R-:W-:Y:S05]  /*02c0*/  BRA `(.L_x_2) ;  /* 0x0000000000107947 */ /* 0x000fea0003800000 */
.L_x_1:
[----:B------:R-:W-:Y:S01]  /*02d0*/  IMAD.MOV.U32 R0, RZ, RZ, -0x1 ;  /* 0xffffffffff007424 */ /* 0x000fe200078e00ff */
[----:B------:R-:W-:-:S04]  /*02e0*/  MOV R2, 0x310 ;  /* 0x0000031000027802 */ /* 0x000fc80000000f00 */
[----:B------:R0:W-:Y:S03]  /*02f0*/  STS [UR4], R0 ;  /* 0x00000000ff007988 */ /* 0x0001e60008000804 */
[----:B0-----:R-:W-:Y:S05]  /*0300*/  CALL.REL.NOINC `($__internal_1_$__cuda_sm10x_tcgen05_guardrail_trap_phase_invalid_during_alloc) ;  /* 0x0000005400087944 */ /* 0x001fea0003c00000 */
.L_x_2:
[----:B------:R-:W-:Y:S05]  /*0310*/  WARPSYNC.ALL ;  /* 0x0000000000007948 */ /* 0x000fea0003800000 */
[----:B------:R-:W-:Y:S01]  /*0320*/  NOP ;  /* 0x0000000000007918 */ /* 0x000fe20000000000 */
.L_x_0:
[----:B------:R-:W1:Y:S01]  /*0330*/  LDC.64 R96, c[0x0][0x380] ;  /* 0x0000e000ff607b82 */ /* 0x000e620000000a00 */
[----:B0-----:R-:W-:Y:S01]  /*0340*/  SHF.R.U32.HI R0, RZ, 0x5, R197 ;  /* 0x00000005ff007819 */ /* 0x001fe200000116c5 */
[----:B------:R-:W-:Y:S01]  /*0350*/  UMOV UR4, 0x400 ;  /* 0x0000040000047882 */ /* 0x000fe20000000000 */
[----:B------:R-:W0:Y:S01]  /*0360*/  LDCU.64 UR12, c[0x0][0x358] ;  /* 0x00006b00ff0c77ac */ /* 0x000e220008000a00 */
[C---:B------:R-:W-:Y:S02]  /*0370*/  LOP3.LUT R2, R197.reuse, 0x60, RZ, 0xc0, !PT ;  /* 0x00000060c5027812 */ /* 0x040fe400078ec0ff */
[----:B------:R-:W-:Y:S02]  /*0380*/  SGXT.U32 R0, R0, 0x2 ;  /* 0x000000020000781a */ /* 0x000fe40000000000 */
[----:B------:R-:W2:Y:S01]  /*0390*/  S2UR UR6, SR_CgaCtaId ;  /* 0x00000000000679c3 */ /* 0x000ea20000008800 */
[----:B------:R-:W-:Y:S02]  /*03a0*/  LOP3.LUT R21, R197, 0xf, RZ, 0xc0, !PT ;  /* 0x0000000fc5157812 */ /* 0x000fe400078ec0ff */
[----:B------:R-:W-:-:S02]  /*03b0*/  LOP3.LUT R30, R0, 0x10, RZ, 0xfc, !PT ;  /* 0x00000010001e7812 */ /* 0x000fc400078efcff */
[C---:B------:R-:W-:Y:S02]  /*03c0*/  LOP3.LUT R7, R0.reuse, 0x24, RZ, 0xfc, !PT ;  /* 0x0000002400077812 */ /* 0x040fe400078efcff */
[----:B------:R-:W-:Y:S01]  /*03d0*/  LOP3.LUT R249, R0, 0x38, RZ, 0xfc, !PT ;  /* 0x0000003800f97812 */ /* 0x000fe200078efcff */
[----:B------:R-:W-:Y:S01]  /*03e0*/  IMAD.SHL.U32 R8, R30, 0x10, RZ ;  /* 0x000000101e087824 */ /* 0x000fe200078e00ff */
[C---:B------:R-:W-:Y:S01]  /*03f0*/  LOP3.LUT R73, R0.reuse, 0x8, RZ, 0xfc, !PT ;  /* 0x0000000800497812 */ /* 0x040fe200078efcff */
[----:B------:R-:W-:Y:S01]  /*0400*/  IMAD.SHL.U32 R18, R7, 0x10, RZ ;  /* 0x0000001007127824 */ /* 0x000fe200078e00ff */
[C---:B------:R-:W-:Y:S01]  /*0410*/  LOP3.LUT R244, R0.reuse, 0x4c, RZ, 0xfc, !PT ;  /* 0x0000004c00f47812 */ /* 0x040fe200078efcff */
[----:B------:R-:W-:Y:S01]  /*0420*/  IMAD.SHL.U32 R60, R249, 0x10, RZ ;  /* 0x00000010f93c7824 */ /* 0x000fe200078e00ff */
[C---:B------:R-:W-:Y:S01]  /*0430*/  LOP3.LUT R32, R0.reuse, 0x14, RZ, 0xfc, !PT ;  /* 0x0000001400207812 */ /* 0x040fe200078efcff */
[C---:B------:R-:W-:Y:S01]  /*0440*/  IMAD.SHL.U32 R4, R73.reuse, 0x10, RZ ;  /* 0x0000001049047824 */ /* 0x040fe200078e00ff */
[----:B------:R-:W-:Y:S01]  /*0450*/  LOP3.LUT R239, R0, 0x60, RZ, 0xfc, !PT ;  /* 0x0000006000ef7812 */ /* 0x000fe200078efcff */
[----:B------:R-:W-:Y:S01]  /*0460*/  IMAD.SHL.U32 R70, R244, 0x10, RZ ;  /* 0x00000010f4467824 */ /* 0x000fe200078e00ff */
[-C--:B-1----:R-:W-:Y:S01]  /*0470*/  LEA R30, P4, R30, R96.reuse, 0x5 ;  /* 0x000000601e1e7211 */ /* 0x082fe200078828ff */
[----:B------:R-:W-:Y:S01]  /*0480*/  IMAD.SHL.U32 R10, R32, 0x10, RZ ;  /* 0x00000010200a7824 */ /* 0x000fe200078e00ff */
[----:B------:R-:W-:Y:S01]  /*0490*/  LEA R26, P6, R73, R96, 0x5 ;  /* 0x00000060491a7211 */ /* 0x000fe200078c28ff */
[----:B------:R-:W-:Y:S01]  /*04a0*/  IMAD.SHL.U32 R80, R239, 0x10, RZ ;  /* 0x00000010ef507824 */ /* 0x000fe200078e00ff */
[----:B------:R-:W-:-:S02]  /*04b0*/  LEA.HI.X R31, R8, R97, RZ, 0x1, P4 ;  /* 0x00000061081f7211 */ /* 0x000fc400020f0cff */
[-C--:B------:R-:W-:Y:S01]  /*04c0*/  LEA R40, P4, R7, R96.reuse, 0x5 ;  /* 0x0000006007287211 */ /* 0x080fe200078828ff */
[----:B--2---:R-:W-:Y:S01]  /*04d0*/  ULEA UR10, UR6, UR4, 0x18 ;  /* 0x00000004060a7291 */ /* 0x004fe2000f8ec0ff */
[----:B------:R-:W-:Y:S02]  /*04e0*/  LOP3.LUT R5, R0, 0x28, RZ, 0xfc, !PT ;  /* 0x0000002800057812 */ /* 0x000fe400078efcff */
[-C--:B------:R-:W-:Y:S02]  /*04f0*/  LEA.HI.X R41, R18, R97.reuse, RZ, 0x1, P4 ;  /* 0x0000006112297211 */ /* 0x080fe400020f0cff */
[-C--:B------:R-:W-:Y:S01]  /*0500*/  LEA R50, P4, R249, R96.reuse, 0x5 ;  /* 0x00000060f9327211 */ /* 0x080fe200078828ff */
[----:B------:R-:W-:Y:S01]  /*0510*/  IMAD.SHL.U32 R20, R5, 0x10, RZ ;  /* 0x0000001005147824 */ /* 0x000fe200078e00ff */
[----:B------:R-:W-:Y:S02]  /*0520*/  LEA R32, P3, R32, R96, 0x5 ;  /* 0x0000006020207211 */ /* 0x000fe400078628ff */
[----:B------:R-:W-:-:S02]  /*0530*/  LEA.HI.X R51, R60, R97, RZ, 0x1, P4 ;  /* 0x000000613c337211 */ /* 0x000fc400020f0cff */
[-C--:B------:R-:W-:Y:S02]  /*0540*/  LEA R60, P4, R244, R96.reuse, 0x5 ;  /* 0x00000060f43c7211 */ /* 0x080fe400078828ff */
[-C--:B------:R-:W-:Y:S02]  /*0550*/  LEA.HI.X R27, R4, R97.reuse, RZ, 0x1, P6 ;  /* 0x00000061041b7211 */ /* 0x080fe400030f0cff */
[-C--:B------:R-:W-:Y:S02]  /*0560*/  LEA.HI.X R61, R70, R97.reuse, RZ, 0x1, P4 ;  /* 0x00000061463d7211 */ /* 0x080fe400020f0cff */
[-C--:B------:R-:W-:Y:S01]  /*0570*/  LEA R4, P4, R239, R96.reuse, 0x5 ;  /* 0x00000060ef047211 */ /* 0x080fe200078828ff */
[----:B------:R-:W-:Y:S01]  /*0580*/  IMAD.WIDE.U32 R26, R21, 0x2, R26 ;  /* 0x00000002151a7825 */ /* 0x000fe200078e001a */
[----:B------:R-:W-:Y:S01]  /*0590*/  BAR.SYNC.DEFER_BLOCKING 0x0 ;  /* 0x0000000000007b1d */ /* 0x000fe20000010000 */
[----:B------:R-:W-:Y:S02]  /*05a0*/  LEA.HI.X R33, R10, R97, RZ, 0x1, P3 ;  /* 0x000000610a217211 */ /* 0x000fe400018f0cff */
[----:B------:R-:W-:-:S02]  /*05b0*/  LEA R42, P3, R5, R96, 0x5 ;  /* 0x00000060052a7211 */ /* 0x000fc400078628ff */
[----:B------:R-:W-:Y:S02]  /*05c0*/  LEA.HI.X R5, R80, R97, RZ, 0x1, P4 ;  /* 0x0000006150057211 */ /* 0x000fe400020f0cff */
[C---:B------:R-:W-:Y:S02]  /*05d0*/  LOP3.LUT R75, R0.reuse, 0xc, RZ, 0xfc, !PT ;  /* 0x0000000c004b7812 */ /* 0x040fe400078efcff */
[----:B------:R-:W-:Y:S02]  /*05e0*/  LOP3.LUT R9, R0, 0x20, RZ, 0xfc, !PT ;  /* 0x0000002000097812 */ /* 0x000fe400078efcff */
[CC--:B------:R-:W-:Y:S01]  /*05f0*/  LEA R28, P5, R75.reuse, R96.reuse, 0x5 ;  /* 0x000000604b1c7211 */ /* 0x0c0fe200078a28ff */
[----:B------:R-:W-:Y:S01]  /*0600*/  IMAD.SHL.U32 R6, R75, 0x10, RZ ;  /* 0x000000104b067824 */ /* 0x000fe200078e00ff */
[----:B------:R-:W-:Y:S01]  /*0610*/  IADD3 R22, P0, PT, R2, R96, RZ ;  /* 0x0000006002167210 */ /* 0x000fe20007f1e0ff */
[----:B------:R-:W-:Y:S01]  /*0620*/  IMAD.SHL.U32 R16, R9, 0x10, RZ ;  /* 0x0000001009107824 */ /* 0x000fe200078e00ff */
[----:B------:R-:W-:-:S02]  /*0630*/  LOP3.LUT R250, R0, 0x34, RZ, 0xfc, !PT ;  /* 0x0000003400fa7812 */ /* 0x000fc400078efcff */
[-C--:B------:R-:W-:Y:S01]  /*0640*/  LEA.HI.X R29, R6, R97.reuse, RZ, 0x1, P5 ;  /* 0x00000061061d7211 */ /* 0x080fe200028f0cff */
[----:B------:R-:W-:Y:S01]  /*0650*/  IMAD.X R23, RZ, RZ, R97, P0 ;  /* 0x000000ffff177224 */ /* 0x000fe200000e0661 */
[----:B------:R-:W-:Y:S01]  /*0660*/  LEA R38, P5, R9, R96, 0x5 ;  /* 0x0000006009267211 */ /* 0x000fe200078a28ff */
[----:B------:R-:W-:Y:S01]  /*0670*/  IMAD.SHL.U32 R58, R250, 0x10, RZ ;  /* 0x00000010fa3a7824 */ /* 0x000fe200078e00ff */
[----:B------:R-:W-:Y:S01]  /*0680*/  LOP3.LUT R71, R0, 0x4, RZ, 0xfc, !PT ;  /* 0x0000000400477812 */ /* 0x000fe200078efcff */
[C---:B------:R-:W-:Y:S01]  /*0690*/  IMAD.WIDE.U32 R22, R21.reuse, 0x2, R22 ;  /* 0x0000000215167825 */ /* 0x040fe200078e0016 */
[----:B------:R-:W-:Y:S01]  /*06a0*/  LEA.HI.X R39, R16, R97, RZ, 0x1, P5 ;  /* 0x0000006110277211 */ /* 0x000fe200028f0cff */
[----:B------:R-:W1:Y:S01]  /*06b0*/  LDS R80, [UR10] ;  /* 0x0000000aff507984 */ /* 0x000e620008000800 */
[C---:B------:R-:W-:Y:S01]  /*06c0*/  LOP3.LUT R13, R0.reuse, 0x18, RZ, 0xfc, !PT ;  /* 0x00000018000d7812 */ /* 0x040fe200078efcff */
[----:B------:R-:W-:Y:S01]  /*06d0*/  IMAD.WIDE.U32 R28, R21, 0x2, R28 ;  /* 0x00000002151c7825 */ /* 0x000fe200078e001c */
[C---:B------:R-:W-:Y:S01]  /*06e0*/  LOP3.LUT R11, R0.reuse, 0x1c, RZ, 0xfc, !PT ;  /* 0x0000001c000b7812 */ /* 0x040fe200078efcff */
[----:B------:R-:W-:Y:S01]  /*06f0*/  BAR.SYNC.DEFER_BLOCKING 0x0 ;  /* 0x0000000000007b1d */ /* 0x000fe20000010000 */
[C---:B------:R-:W-:Y:S01]  /*0700*/  LOP3.LUT R252, R0.reuse, 0x2c, RZ, 0xfc, !PT ;  /* 0x0000002c00fc7812 */ /* 0x040fe200078efcff */
[----:B------:R-:W-:Y:S01]  /*0710*/  IMAD.SHL.U32 R12, R13, 0x10, RZ ;  /* 0x000000100d0c7824 */ /* 0x000fe200078e00ff */
[C---:B------:R-:W-:Y:S01]  /*0720*/  LOP3.LUT R251, R0.reuse, 0x30, RZ, 0xfc, !PT ;  /* 0x0000003000fb7812 */ /* 0x040fe200078efcff */
[----:B------:R-:W-:Y:S01]  /*0730*/  IMAD.SHL.U32 R14, R11, 0x10, RZ ;  /* 0x000000100b0e7824 */ /* 0x000fe200078e00ff */
[----:B------:R-:W-:Y:S01]  /*0740*/  LOP3.LUT R248, R0, 0x3c, RZ, 0xfc, !PT ;  /* 0x0000003c00f87812 */ /* 0x000fe200078efcff */
        /* <DEDUP_REMOVED lines=19> */
[----:B------:R-:W-:Y:S01]  /*0880*/  LOP3.LUT R236, R0, 0x6c, RZ, 0xfc, !PT ;  /* 0x0000006c00ec7812 */ /* 0x000fe200078efcff */
[----:B------:R-:W-:Y:S01]  /*0890*/  IMAD.SHL.U32 R82, R238, 0x10, RZ ;  /* 0x00000010ee527824 */ /* 0x000fe200078e00ff */
[----:B------:R-:W-:-:S02]  /*08a0*/  LOP3.LUT R3, R0, 0x70, RZ, 0xfc, !PT ;  /* 0x0000007000037812 */ /* 0x000fc400078efcff */
[C---:B------:R-:W-:Y:S02]  /*08b0*/  LOP3.LUT R15, R0.reuse, 0x74, RZ, 0xfc, !PT ;  /* 0x00000074000f7812 */ /* 0x040fe400078efcff */
[C---:B------:R-:W-:Y:S02]  /*08c0*/  LOP3.LUT R17, R0.reuse, 0x78, RZ, 0xfc, !PT ;  /* 0x0000007800117812 */ /* 0x040fe400078efcff */
[----:B------:R-:W-:Y:S01]  /*08d0*/  LOP3.LUT R19, R0, 0x7c, RZ, 0xfc, !PT ;  /* 0x0000007c00137812 */ /* 0x000fe200078efcff */
[----:B------:R-:W-:Y:S01]  /*08e0*/  IMAD.SHL.U32 R0, R71, 0x10, RZ ;  /* 0x0000001047007824 */ /* 0x000fe200078e00ff */
[-C--:B------:R-:W-:Y:S01]  /*08f0*/  LEA R48, P5, R250, R96.reuse, 0x5 ;  /* 0x00000060fa307211 */ /* 0x080fe200078a28ff */
[----:B------:R-:W-:Y:S01]  /*0900*/  IMAD.WIDE.U32 R30, R21, 0x2, R30 ;  /* 0x00000002151e7825 */ /* 0x000fe200078e001e */
[-C--:B------:R-:W-:Y:S01]  /*0910*/  LEA R24, P0, R71, R96.reuse, 0x5 ;  /* 0x0000006047187211 */ /* 0x080fe200078028ff */
[----:B0-----:R-:W5:Y:S01]  /*0920*/  LDG.E.U16 R70, desc[UR12][R26.64] ;  /* 0x0000000c1a467981 */ /* 0x001f62000c1e1500 */
[-C--:B------:R-:W-:Y:S01]  /*0930*/  LEA.HI.X R49, R58, R97.reuse, RZ, 0x1, P5 ;  /* 0x000000613a317211 */ /* 0x080fe200028f0cff */
[----:B------:R-:W-:Y:S01]  /*0940*/  IMAD.SHL.U32 R88, R3, 0x10, RZ ;  /* 0x0000001003587824 */ /* 0x000fe200078e00ff */
[-C--:B------:R-:W-:Y:S01]  /*0950*/  LEA.HI.X R25, R0, R97.reuse, RZ, 0x1, P0 ;  /* 0x0000006100197211 */ /* 0x080fe200000f0cff */
[----:B------:R-:W-:Y:S01]  /*0960*/  IMAD.SHL.U32 R84, R237, 0x10, RZ ;  /* 0x00000010ed547824 */ /* 0x000fe200078e00ff */
[----:B------:R0:W5:Y:S01]  /*0970*/  LDG.E.U16 R0, desc[UR12][R22.64] ;  /* 0x0000000c16007981 */ /* 0x000162000c1e1500 */
[-C--:B------:R-:W-:Y:S01]  /*0980*/  LEA R34, P2, R13, R96.reuse, 0x5 ;  /* 0x000000600d227211 */ /* 0x080fe200078428ff */
[----:B------:R-:W-:Y:S01]  /*0990*/  IMAD.SHL.U32 R86, R236, 0x10, RZ ;  /* 0x00000010ec567824 */ /* 0x000fe200078e00ff */
[----:B------:R-:W-:Y:S01]  /*09a0*/  LEA R36, P0, R11, R96, 0x5 ;  /* 0x000000600b247211 */ /* 0x000fe200078028ff */
[----:B------:R-:W-:Y:S01]  /*09b0*/  IMAD.WIDE.U32 R24, R21, 0x2, R24 ;  /* 0x0000000215187825 */ /* 0x000fe200078e0018 */
[----:B------:R-:W-:-:S02]  /*09c0*/  LEA.HI.X R35, R12, R97, RZ, 0x1, P2 ;  /* 0x000000610c237211 */ /* 0x000fc400010f0cff */
[-C--:B------:R-:W-:Y:S02]  /*09d0*/  LEA.HI.X R37, R14, R97.reuse, RZ, 0x1, P0 ;  /* 0x000000610e257211 */ /* 0x080fe400000f0cff */
[-C--:B------:R-:W-:Y:S01]  /*09e0*/  LEA.HI.X R43, R20, R97.reuse, RZ, 0x1, P3 ;  /* 0x00000061142b7211 */ /* 0x080fe200018f0cff */
[----:B0-----:R-:W-:Y:S01]  /*09f0*/  IMAD.WIDE.U32 R22, R21, 0x2, R40 ;  /* 0x0000000215167825 */ /* 0x001fe200078e0028 */
[-C--:B------:R-:W-:Y:S01]  /*0a00*/  LEA R44, P2, R252, R96.reuse, 0x5 ;  /* 0x00000060fc2c7211 */ /* 0x080fe200078428ff */
[----:B------:R0:W5:Y:S01]  /*0a10*/  LDG.E.U16 R20, desc[UR12][R24.64] ;  /* 0x0000000c18147981 */ /* 0x000162000c1e1500 */
[-C--:B------:R-:W-:Y:S01]  /*0a20*/  LEA R46, P0, R251, R96.reuse, 0x5 ;  /* 0x00000060fb2e7211 */ /* 0x080fe200078028ff */
[----:B------:R-:W-:Y:S01]  /*0a30*/  IMAD.WIDE.U32 R40, R21, 0x2, R48 ;  /* 0x0000000215287825 */ /* 0x000fe200078e0030 */
[-C--:B------:R-:W-:Y:S01]  /*0a40*/  LEA R52, P3, R248, R96.reuse, 0x5 ;  /* 0x00000060f8347211 */ /* 0x080fe200078628ff */
[----:B------:R-:W2:Y:S01]  /*0a50*/  LDC.64 R48, c[0x0][0x388] ;  /* 0x0000e200ff307b82 */ /* 0x000ea20000000a00 */
[----:B------:R-:W-:Y:S01]  /*0a60*/  LEA R58, P5, R245, R96, 0x5 ;  /* 0x00000060f53a7211 */ /* 0x000fe200078a28ff */
[----:B------:R-:W-:Y:S01]  /*0a70*/  IMAD.WIDE.U32 R4, R21, 0x2, R4 ;  /* 0x0000000215047825 */ /* 0x000fe200078e0004 */
[----:B------:R-:W-:-:S02]  /*0a80*/  LEA.HI.X R45, R54, R97, RZ, 0x1, P2 ;  /* 0x00000061362d7211 */ /* 0x000fc400010f0cff */
[-C--:B------:R-:W-:Y:S01]  /*0a90*/  LEA.HI.X R47, R56, R97.reuse, RZ, 0x1, P0 ;  /* 0x00000061382f7211 */ /* 0x080fe200000f0cff */
[----:B------:R-:W-:Y:S01]  /*0aa0*/  IMAD.SHL.U32 R90, R15, 0x10, RZ ;  /* 0x000000100f5a7824 */ /* 0x000fe200078e00ff */
[-C--:B------:R-:W-:Y:S01]  /*0ab0*/  LEA.HI.X R53, R62, R97.reuse, RZ, 0x1, P3 ;  /* 0x000000613e357211 */ /* 0x080fe200018f0cff */
[----:B------:R-:W-:Y:S01]  /*0ac0*/  IMAD.SHL.U32 R92, R17, 0x10, RZ ;  /* 0x00000010115c7824 */ /* 0x000fe200078e00ff */
[-C--:B------:R-:W-:Y:S01]  /*0ad0*/  LEA R54, P2, R247, R96.reuse, 0x5 ;  /* 0x00000060f7367211 */ /* 0x080fe200078428ff */
[----:B------:R-:W-:Y:S01]  /*0ae0*/  IMAD.SHL.U32 R94, R19, 0x10, RZ ;  /* 0x00000010135e7824 */ /* 0x000fe200078e00ff */
[-C--:B------:R-:W-:Y:S02]  /*0af0*/  LEA R56, P0, R246, R96.reuse, 0x5 ;  /* 0x00000060f6387211 */ /* 0x080fe400078028ff */
[----:B------:R-:W-:Y:S02]  /*0b00*/  LEA R62, P3, R243, R96, 0x5 ;  /* 0x00000060f33e7211 */ /* 0x000fe400078628ff */
[----:B------:R-:W-:-:S02]  /*0b10*/  LEA.HI.X R59, R68, R97, RZ, 0x1, P5 ;  /* 0x00000061443b7211 */ /* 0x000fc400028f0cff */
[-C--:B------:R-:W-:Y:S02]  /*0b20*/  LEA R68, P5, R240, R96.reuse, 0x5 ;  /* 0x00000060f0447211 */ /* 0x080fe400078a28ff */
[-C--:B------:R-:W-:Y:S02]  /*0b30*/  LEA.HI.X R55, R64, R97.reuse, RZ, 0x1, P2 ;  /* 0x0000006140377211 */ /* 0x080fe400010f0cff */
[-C--:B------:R-:W-:Y:S02]  /*0b40*/  LEA.HI.X R57, R66, R97.reuse, RZ, 0x1, P0 ;  /* 0x0000006142397211 */ /* 0x080fe400000f0cff */
[----:B------:R-:W-:Y:S01]  /*0b50*/  LEA.HI.X R63, R72, R97, RZ, 0x1, P3 ;  /* 0x00000061483f7211 */ /* 0x000fe200018f0cff */
[----:B0-----:R-:W-:Y:S01]  /*0b60*/  IMAD.WIDE.U32 R24, R21, 0x2, R42 ;  /* 0x0000000215187825 */ /* 0x001fe200078e002a */
[-C--:B------:R-:W-:Y:S01]  /*0b70*/  LEA R64, P2, R242, R96.reuse, 0x5 ;  /* 0x00000060f2407211 */ /* 0x080fe200078428ff */
[----:B------:R0:W5:Y:S01]  /*0b80*/  LDG.E.U16 R42, desc[UR12][R22.64] ;  /* 0x0000000c162a7981 */ /* 0x000162000c1e1500 */
[----:B------:R-:W-:-:S02]  /*0b90*/  LEA R66, P0, R241, R96, 0x5 ;  /* 0x00000060f1427211 */ /* 0x000fc400078028ff */
[-C--:B------:R-:W-:Y:S01]  /*0ba0*/  LEA R6, P3, R238, R96.reuse, 0x5 ;  /* 0x00000060ee067211 */ /* 0x080fe200078628ff */
[----:B------:R3:W5:Y:S01]  /*0bb0*/  LDG.E.U16 R72, desc[UR12][R28.64] ;  /* 0x0000000c1c487981 */ /* 0x000762000c1e1500 */
[-C--:B------:R-:W-:Y:S02]  /*0bc0*/  LEA.HI.X R69, R78, R97.reuse, RZ, 0x1, P5 ;  /* 0x000000614e457211 */ /* 0x080fe400028f0cff */
[-C--:B------:R-:W-:Y:S01]  /*0bd0*/  LEA R12, P5, R3, R96.reuse, 0x5 ;  /* 0x00000060030c7211 */ /* 0x080fe200078a28ff */
[C---:B------:R-:W-:Y:S01]  /*0be0*/  IMAD.WIDE.U32 R36, R21.reuse, 0x2, R36 ;  /* 0x0000000215247825 */ /* 0x040fe200078e0024 */
[-C--:B------:R-:W-:Y:S01]  /*0bf0*/  LEA.HI.X R65, R74, R97.reuse, RZ, 0x1, P2 ;  /* 0x000000614a417211 */ /* 0x080fe200010f0cff */
[----:B------:R-:W5:Y:S01]  /*0c00*/  LDG.E.U16 R43, desc[UR12][R24.64] ;  /* 0x0000000c182b7981 */ /* 0x000f62000c1e1500 */
[-C--:B------:R-:W-:Y:S01]  /*0c10*/  LEA.HI.X R67, R76, R97.reuse, RZ, 0x1, P0 ;  /* 0x000000614c437211 */ /* 0x080fe200000f0cff */
[----:B0-----:R-:W-:Y:S01]  /*0c20*/  IMAD.WIDE.U32 R22, R21, 0x2, R60 ;  /* 0x0000000215167825 */ /* 0x001fe200078e003c */
[-C--:B------:R-:W-:Y:S01]  /*0c30*/  LEA.HI.X R7, R82, R97.reuse, RZ, 0x1, P3 ;  /* 0x0000006152077211 */ /* 0x080fe200018f0cff */
[----:B------:R0:W5:Y:S01]  /*0c40*/  LDG.E.U16 R74, desc[UR12][R30.64] ;  /* 0x0000000c1e4a7981 */ /* 0x000162000c1e1500 */
[-C--:B------:R-:W-:Y:S01]  /*0c50*/  LEA R8, P2, R237, R96.reuse, 0x5 ;  /* 0x00000060ed087211 */ /* 0x080fe200078428ff */
[C---:B------:R-:W-:Y:S01]  /*0c60*/  IMAD.WIDE.U32 R26, R21.reuse, 0x2, R44 ;  /* 0x00000002151a7825 */ /* 0x040fe200078e002c */
[-C--:B------:R-:W-:Y:S01]  /*0c70*/  LEA R10, P0, R236, R96.reuse, 0x5 ;  /* 0x00000060ec0a7211 */ /* 0x080fe200078028ff */
[----:B------:R-:W5:Y:S01]  /*0c80*/  LDG.E.U16 R78, desc[UR12][R36.64] ;  /* 0x0000000c244e7981 */ /* 0x000f62000c1e1500 */
[-C--:B------:R-:W-:Y:S01]  /*0c90*/  LEA.HI.X R13, R88, R97.reuse, RZ, 0x1, P5 ;  /* 0x00000061580d7211 */ /* 0x080fe200028f0cff */
[C---:B---3--:R-:W-:Y:S01]  /*0ca0*/  IMAD.WIDE.U32 R28, R21.reuse, 0x2, R46 ;  /* 0x00000002151c7825 */ /* 0x048fe200078e002e */
[-C--:B------:R-:W-:Y:S01]  /*0cb0*/  LEA.HI.X R9, R84, R97.reuse, RZ, 0x1, P2 ;  /* 0x0000006154097211 */ /* 0x080fe200010f0cff */
[----:B------:R2:W5:Y:S01]  /*0cc0*/  LDG.E.U16 R47, desc[UR12][R22.64] ;  /* 0x0000000c162f7981 */ /* 0x000562000c1e1500 */
[-C--:B------:R-:W-:Y:S01]  /*0cd0*/  LEA.HI.X R11, R86, R97.reuse, RZ, 0x1, P0 ;  /* 0x00000061560b7211 */ /* 0x080fe200000f0cff */
[----:B0-----:R-:W-:Y:S01]  /*0ce0*/  IMAD.WIDE.U32 R30, R21, 0x2, R50 ;  /* 0x00000002151e7825 */ /* 0x001fe200078e0032 */
[-C--:B------:R-:W-:Y:S01]  /*0cf0*/  LEA R14, P4, R15, R96.reuse, 0x5 ;  /* 0x000000600f0e7211 */ /* 0x080fe200078828ff */
[----:B------:R0:W5:Y:S01]  /*0d00*/  LDG.E.U16 R44, desc[UR12][R26.64] ;  /* 0x0000000c1a2c7981 */ /* 0x000162000c1e1500 */
[-C--:B------:R-:W-:Y:S01]  /*0d10*/  LEA R16, P3, R17, R96.reuse, 0x5 ;  /* 0x0000006011107211 */ /* 0x080fe200078628ff */
[----:B------:R-:W-:Y:S01]  /*0d20*/  IMAD.WIDE.U32 R24, R21, 0x2, R62 ;  /* 0x0000000215187825 */ /* 0x000fe200078e003e */
[----:B------:R-:W-:Y:S01]  /*0d30*/  LEA R18, P2, R19, R96, 0x5 ;  /* 0x0000006013127211 */ /* 0x000fe200078428ff */
[----:B------:R3:W5:Y:S01]  /*0d40*/  LDG.E.U16 R45, desc[UR12][R28.64] ;  /* 0x0000000c1c2d7981 */ /* 0x000762000c1e1500 */
[-C--:B------:R-:W-:Y:S01]  /*0d50*/  LEA.HI.X R15, R90, R97.reuse, RZ, 0x1, P4 ;  /* 0x000000615a0f7211 */ /* 0x080fe200020f0cff */
[C---:B------:R-:W-:Y:S01]  /*0d60*/  IMAD.WIDE.U32 R6, R21.reuse, 0x2, R6 ;  /* 0x0000000215067825 */ /* 0x040fe200078e0006 */
[----:B--2---:R-:W-:Y:S01]  /*0d70*/  LEA R22, P0, R2, R48, 0x4 ;  /* 0x0000003002167211 */ /* 0x004fe200078020ff */
[----:B------:R-:W5:Y:S01]  /*0d80*/  LDG.E.U16 R30, desc[UR12][R30.64] ;  /* 0x0000000c1e1e7981 */ /* 0x000f62000c1e1500 */
[-C--:B------:R-:W-:Y:S01]  /*0d90*/  LEA.HI.X R17, R92, R97.reuse, RZ, 0x1, P3 ;  /* 0x000000615c117211 */ /* 0x080fe200018f0cff */
[----:B------:R-:W-:Y:S01]  /*0da0*/  IMAD.SHL.U32 R82, R2, 0x8, RZ ;  /* 0x0000000802527824 */ /* 0x000fe200078e00ff */
[----:B------:R-:W-:Y:S01]  /*0db0*/  LEA.HI.X R19, R94, R97, RZ, 0x1, P2 ;  /* 0x000000615e137211 */ /* 0x000fe200010f0cff */
[C---:B------:R-:W-:Y:S01]  /*0dc0*/  IMAD.WIDE.U32 R36, R21.reuse, 0x2, R56 ;  /* 0x0000000215247825 */ /* 0x040fe200078e0038 */
[----:B------:R-:W5:Y:S03]  /*0dd0*/  LDG.E.U16 R24, desc[UR12][R24.64] ;  /* 0x0000000c18187981 */ /* 0x000f66000c1e1500 */
[C---:B0-----:R-:W-:Y:S01]  /*0de0*/  IMAD.WIDE.U32 R26, R21.reuse, 0x2, R64 ;  /* 0x00000002151a7825 */ /* 0x041fe200078e0040 */
[----:B------:R-:W-:Y:S01]  /*0df0*/  LEA.HI.X R23, R82, R49, RZ, 0x1, P0 ;  /* 0x0000003152177211 */ /* 0x000fe200000f0cff */
[----:B------:R0:W5:Y:S02]  /*0e00*/  LDG.E.U16 R31, desc[UR12][R4.64] ;  /* 0x0000000c041f7981 */ /* 0x000164000c1e1500 */
[----:B---3--:R-:W-:Y:S01]  /*0e10*/  IMAD.WIDE.U32 R28, R21, 0x2, R66 ;  /* 0x00000002151c7825 */ /* 0x008fe200078e0042 */
[----:B------:R-:W-:Y:S01]  /*0e20*/  LOP3.LUT R81, R197, 0x1f, RZ, 0xc0, !PT ;  /* 0x0000001fc5517812 */ /* 0x000fe200078ec0ff */
[----:B------:R-:W5:Y:S02]  /*0e30*/  LDG.E.U16 R36, desc[UR12][R36.64] ;  /* 0x0000000c24247981 */ /* 0x000f64000c1e1500 */
[----:B------:R-:W-:-:S02]  /*0e40*/  IMAD.WIDE.U32 R12, R21, 0x2, R12 ;  /* 0x00000002150c7825 */ /* 0x000fc400078e000c */
[----:B------:R2:W5:Y:S02]  /*0e50*/  LDG.E.U16 R25, desc[UR12][R6.64] ;  /* 0x0000000c06197981 */ /* 0x000564000c1e1500 */
[C---:B------:R-:W-:Y:S02]  /*0e60*/  IMAD.WIDE.U32 R8, R21.reuse, 0x2, R8 ;  /* 0x0000000215087825 */ /* 0x040fe400078e0008 */
[----:B------:R-:W5:Y:S02]  /*0e70*/  LDG.E.U16 R26, desc[UR12][R26.64] ;  /* 0x0000000c1a1a7981 */ /* 0x000f64000c1e1500 */
[----:B------:R-:W-:Y:S02]  /*0e80*/  IMAD.WIDE.U32 R10, R21, 0x2, R10 ;  /* 0x00000002150a7825 */ /* 0x000fe400078e000a */
[----:B------:R-:W5:Y:S02]  /*0e90*/  LDG.E.U16 R28, desc[UR12][R28.64] ;  /* 0x0000000c1c1c7981 */ /* 0x000f64000c1e1500 */
[C---:B0-----:R-:W-:Y:S01]  /*0ea0*/  IMAD.SHL.U32 R4, R71.reuse, 0x100, RZ ;  /* 0x0000010047047824 */ /* 0x041fe200078e00ff */
[----:B--2---:R-:W-:Y:S01]  /*0eb0*/  LEA R6, P0, R71, R48, 0x9 ;  /* 0x0000003047067211 */ /* 0x004fe200078048ff */
[C---:B------:R-:W-:Y:S01]  /*0ec0*/  IMAD.WIDE.U32 R32, R21.reuse, 0x2, R32 ;  /* 0x0000000215207825 */ /* 0x040fe200078e0020 */
[----:B------:R0:W5:Y:S03]  /*0ed0*/  LDG.E.U16 R12, desc[UR12][R12.64] ;  /* 0x0000000c0c0c7981 */ /* 0x000166000c1e1500 */
[----:B------:R-:W-:Y:S01]  /*0ee0*/  IMAD.WIDE.U32 R34, R21, 0x2, R34 ;  /* 0x0000000215227825 */ /* 0x000fe200078e0022 */
[----:B------:R2:W5:Y:S01]  /*0ef0*/  LDG.E.U16 R27, desc[UR12][R8.64] ;  /* 0x0000000c081b7981 */ /* 0x000562000c1e1500 */
[----:B------:R-:W-:-:S02]  /*0f00*/  LEA.HI.X R7, R4, R49, RZ, 0x1, P0 ;  /* 0x0000003104077211 */ /* 0x000fc400000f0cff */
[----:B------:R-:W-:Y:S01]  /*0f10*/  IMAD.SHL.U32 R37, R75, 0x100, RZ ;  /* 0x000001004b257824 */ /* 0x000fe200078e00ff */
[----:B------:R3:W5:Y:S01]  /*0f20*/  LDG.E.U16 R29, desc[UR12][R10.64] ;  /* 0x0000000c0a1d7981 */ /* 0x000762000c1e1500 */
[----:B------:R-:W-:-:S03]  /*0f30*/  IMAD.WIDE.U32 R38, R21, 0x2, R38 ;  /* 0x0000000215267825 */ /* 0x000fc600078e0026 */
[----:B------:R4:W5:Y:S01]  /*0f40*/  LDG.E.U16 R76, desc[UR12][R32.64] ;  /* 0x0000000c204c7981 */ /* 0x000962000c1e1500 */
[C---:B0-----:R-:W-:Y:S01]  /*0f50*/  IMAD.SHL.U32 R13, R73.reuse, 0x100, RZ ;  /* 0x00000100490d7824 */ /* 0x041fe200078e00ff */
[-C--:B--2---:R-:W-:Y:S01]  /*0f60*/  LEA R8, P2, R73, R48.reuse, 0x9 ;  /* 0x0000003049087211 */ /* 0x084fe200078448ff */
[----:B------:R-:W-:Y:S01]  /*0f70*/  IMAD.WIDE.U32 R14, R21, 0x2, R14 ;  /* 0x00000002150e7825 */ /* 0x000fe200078e000e */
[----:B------:R0:W5:Y:S01]  /*0f80*/  LDG.E.U16 R77, desc[UR12][R34.64] ;  /* 0x0000000c224d7981 */ /* 0x000162000c1e1500 */
[----:B---3--:R-:W-:Y:S02]  /*0f90*/  LEA R10, P0, R75, R48, 0x9 ;  /* 0x000000304b0a7211 */ /* 0x008fe400078048ff */
[C---:B------:R-:W-:Y:S01]  /*0fa0*/  IMAD.WIDE.U32 R16, R21.reuse, 0x2, R16 ;  /* 0x0000000215107825 */ /* 0x040fe200078e0010 */
[----:B------:R2:W-:Y:S03]  /*0fb0*/  STL [R1+0x70], R4 ;  /* 0x0000700401007387 */ /* 0x0005e60000100800 */
[----:B----4-:R-:W-:Y:S01]  /*0fc0*/  IMAD.WIDE.U32 R32, R21, 0x2, R52 ;  /* 0x0000000215207825 */ /* 0x010fe200078e0034 */
[-C--:B------:R-:W-:Y:S01]  /*0fd0*/  LEA.HI.X R9, R13, R49.reuse, RZ, 0x1, P2 ;  /* 0x000000310d097211 */ /* 0x080fe200010f0cff */
[----:B------:R3:W5:Y:S02]  /*0fe0*/  LDG.E.U16 R79, desc[UR12][R38.64] ;  /* 0x0000000c264f7981 */ /* 0x000764000c1e1500 */
[----:B0-----:R-:W-:Y:S01]  /*0ff0*/  IMAD.WIDE.U32 R34, R21, 0x2, R54 ;  /* 0x0000000215227825 */ /* 0x001fe200078e0036 */
[----:B------:R-:W-:Y:S01]  /*1000*/  LEA.HI.X R11, R37, R49, RZ, 0x1, P0 ;  /* 0x00000031250b7211 */ /* 0x000fe200000f0cff */
[----:B------:R0:W5:Y:S02]  /*1010*/  LDG.E.U16 R46, desc[UR12][R40.64] ;  /* 0x0000000c282e7981 */ /* 0x000164000c1e1500 */
[----:B------:R-:W-:-:S02]  /*1020*/  IMAD.WIDE.U32 R18, R21, 0x2, R18 ;  /* 0x0000000215127825 */ /* 0x000fc400078e0012 */
[----:B------:R-:W5:Y:S02]  /*1030*/  LDG.E.U16 R32, desc[UR12][R32.64] ;  /* 0x0000000c20207981 */ /* 0x000f64000c1e1500 */
[----:B--2---:R-:W-:Y:S02]  /*1040*/  IMAD.WIDE.U32 R4, R81, 0x2, R22 ;  /* 0x0000000251047825 */ /* 0x004fe400078e0016 */
[----:B------:R-:W5:Y:S02]  /*1050*/  LDG.E.U16 R34, desc[UR12][R34.64] ;  /* 0x0000000c22227981 */ /* 0x000f64000c1e1500 */
[C---:B---3--:R-:W-:Y:S02]  /*1060*/  IMAD.WIDE.U32 R38, R21.reuse, 0x2, R58 ;  /* 0x0000000215267825 */ /* 0x048fe400078e003a */
[----:B------:R-:W5:Y:S02]  /*1070*/  LDG.E.U16 R14, desc[UR12][R14.64] ;  /* 0x0000000c0e0e7981 */ /* 0x000f64000c1e1500 */
[----:B0-----:R-:W-:-:S02]  /*1080*/  IMAD.WIDE.U32 R40, R21, 0x2, R68 ;  /* 0x0000000215287825 */ /* 0x001fc400078e0044 */
[----:B------:R-:W5:Y:S02]  /*1090*/  LDG.E.U16 R16, desc[UR12][R16.64] ;  /* 0x0000000c10107981 */ /* 0x000f64000c1e1500 */
[C---:B------:R-:W-:Y:S02]  /*10a0*/  IMAD.WIDE.U32 R6, R81.reuse, 0x2, R6 ;  /* 0x0000000251067825 */ /* 0x040fe400078e0006 */
[----:B------:R-:W5:Y:S01]  /*10b0*/  LDG.E.U16 R18, desc[UR12][R18.64] ;  /* 0x0000000c12127981 */ /* 0x000f62000c1e1500 */
[----:B------:R-:W-:Y:S01]  /*10c0*/  SHF.R.U32.HI R65, RZ, 0x5, R197 ;  /* 0x00000005ff417819 */ /* 0x000fe200000116c5 */
[----:B------:R-:W-:Y:S02]  /*10d0*/  IMAD.WIDE.U32 R8, R81, 0x2, R8 ;  /* 0x0000000251087825 */ /* 0x000fe400078e0008 */
[----:B------:R0:W-:Y:S04]  /*10e0*/  STL [R1+0x78], R13 ;  /* 0x0000780d01007387 */ /* 0x0001e80000100800 */
[----:B------:R-:W5:Y:S04]  /*10f0*/  LDG.E.U16 R15, desc[UR12][R4.64+0x40] ;  /* 0x0000400c040f7981 */ /* 0x000f68000c1e1500 */
[----:B------:R-:W5:Y:S04]  /*1100*/  LDG.E.U16 R17, desc[UR12][R4.64+0x80] ;  /* 0x0000800c04117981 */ /* 0x000f68000c1e1500 */
[----:B0-----:R-:W5:Y:S04]  /*1110*/  LDG.E.U16 R13, desc[UR12][R4.64] ;  /* 0x0000000c040d7981 */ /* 0x001f68000c1e1500 */
[----:B------:R-:W5:Y:S04]  /*1120*/  LDG.E.U16 R19, desc[UR12][R4.64+0xc0] ;  /* 0x0000c00c04137981 */ /* 0x000f68000c1e1500 */
[----:B------:R-:W5:Y:S04]  /*1130*/  LDG.E.U16 R22, desc[UR12][R4.64+0x100] ;  /* 0x0001000c04167981 */ /* 0x000f68000c1e1500 */
[----:B------:R-:W5:Y:S04]  /*1140*/  LDG.E.U16 R23, desc[UR12][R4.64+0x140] ;  /* 0x0001400c04177981 */ /* 0x000f68000c1e1500 */
[----:B------:R-:W5:Y:S04]  /*1150*/  LDG.E.U16 R33, desc[UR12][R4.64+0x180] ;  /* 0x0001800c04217981 */ /* 0x000f68000c1e1500 */
[----:B------:R0:W5:Y:S01]  /*1160*/  LDG.E.U16 R35, desc[UR12][R4.64+0x1c0] ;  /* 0x0001c00c04237981 */ /* 0x000162000c1e1500 */
[----:B------:R-:W-:-:S03]  /*1170*/  R2UR UR7, R65 ;  /* 0x00000000410772ca */ /* 0x000fc600000e0000 */
[----:B------:R2:W5:Y:S01]  /*1180*/  LDG.E.U16 R38, desc[UR12][R38.64] ;  /* 0x0000000c26267981 */ /* 0x000562000c1e1500 */
[----:B-1----:R-:W-:-:S03]  /*1190*/  R2UR UR11, R80 ;  /* 0x00000000500b72ca */ /* 0x002fc600000e0000 */
[----:B------:R2:W5:Y:S01]  /*11a0*/  LDG.E.U16 R40, desc[UR12][R40.64] ;  /* 0x0000000c28287981 */ /* 0x000562000c1e1500 */
[----:B0-----:R-:W-:-:S03]  /*11b0*/  IMAD.WIDE.U32 R4, R81, 0x2, R10 ;  /* 0x0000000251047825 */ /* 0x001fc600078e000a */
[----:B------:R0:W-:Y:S04]  /*11c0*/  STL [R1+0x74], R37 ;  /* 0x0000742501007387 */ /* 0x0001e80000100800 */
[----:B------:R2:W5:Y:S04]  /*11d0*/  LDG.E.U16 R39, desc[UR12][R6.64+0x40] ;  /* 0x0000400c06277981 */ /* 0x000568000c1e1500 */
[----:B------:R2:W5:Y:S04]  /*11e0*/  LDG.E.U16 R41, desc[UR12][R6.64+0x80] ;  /* 0x0000800c06297981 */ /* 0x000568000c1e1500 */
[----:B0-----:R2:W5:Y:S04]  /*11f0*/  LDG.E.U16 R37, desc[UR12][R6.64] ;  /* 0x0000000c06257981 */ /* 0x001568000c1e1500 */
[----:B------:R2:W5:Y:S04]  /*1200*/  LDG.E.U16 R48, desc[UR12][R6.64+0xc0] ;  /* 0x0000c00c06307981 */ /* 0x000568000c1e1500 */
[----:B------:R2:W5:Y:S04]  /*1210*/  LDG.E.U16 R49, desc[UR12][R6.64+0x100] ;  /* 0x0001000c06317981 */ /* 0x000568000c1e1500 */
[----:B------:R2:W5:Y:S04]  /*1220*/  LDG.E.U16 R50, desc[UR12][R6.64+0x140] ;  /* 0x0001400c06327981 */ /* 0x000568000c1e1500 */
[----:B------:R2:W5:Y:S04]  /*1230*/  LDG.E.U16 R51, desc[UR12][R6.64+0x180] ;  /* 0x0001800c06337981 */ /* 0x000568000c1e1500 */
[----:B------:R2:W5:Y:S01]  /*1240*/  LDG.E.U16 R52, desc[UR12][R6.64+0x1c0] ;  /* 0x0001c00c06347981 */ /* 0x000562000c1e1500 */
[----:B------:R-:W-:-:S03]  /*1250*/  IMAD R21, R21, 0x2, R2 ;  /* 0x0000000215157824 */ /* 0x000fc600078e0202 */
[----:B------:R2:W5:Y:S04]  /*1260*/  LDG.E.U16 R10, desc[UR12][R8.64] ;  /* 0x0000000c080a7981 */ /* 0x000568000c1e1500 */
        /* <DEDUP_REMOVED lines=14> */
[----:B------:R2:W5:Y:S01]  /*1350*/  LDG.E.U16 R64, desc[UR12][R4.64+0x1c0] ;  /* 0x0001c00c04407981 */ /* 0x000562000c1e1500 */
[----:B------:R-:W-:Y:S05]  /*1360*/  @P1 BRA `(.L_x_5) ;  /* 0x0000000000181947 */ /* 0x000fea0003800000 */
[----:B------:R-:W-:Y:S01]  /*1370*/  ELECT P0, URZ, PT ;  /* 0x0000000000ff782f */ /* 0x000fe20003800000 */
[----:B--2---:R-:W-:Y:S01]  /*1380*/  IMAD.MOV.U32 R4, RZ, RZ, 0x1 ;  /* 0x00000001ff047424 */ /* 0x004fe200078e00ff */
[----:B------:R-:W-:Y:S01]  /*1390*/  UMOV UR4, 0x40 ;  /* 0x0000004000047882 */ /* 0x000fe20000000000 */
[----:B------:R-:W-:Y:S01]  /*13a0*/  UVIRTCOUNT.DEALLOC.SMPOOL 0x80 ;  /* 0x000000800000784c */ /* 0x000fe20000000000 */
[----:B------:R-:W-:-:S09]  /*13b0*/  ULEA UR4, UR6, UR4, 0x18 ;  /* 0x0000000406047291 */ /* 0x000fd2000f8ec0ff */
[----:B------:R0:W-:Y:S03]  /*13c0*/  @P0 STS.U8 [UR4], R4 ;  /* 0x00000004ff000988 */ /* 0x0001e60008000004 */
.L_x_5:
[----:B------:R-:W-:Y:S01]  /*13d0*/  LOP3.LUT P2, RZ, R197, 0x7f, RZ, 0xc0, !PT ;  /* 0x0000007fc5ff7812 */ /* 0x000fe2000784c0ff */
[----:B--2---:R-:W-:Y:S01]  /*13e0*/  IMAD R9, R2, 0x2, R81 ;  /* 0x0000000202097824 */ /* 0x004fe200078e0251 */
[----:B------:R-:W-:Y:S01]  /*13f0*/  UMOV UR4, 0x1 ;  /* 0x0000000100047882 */ /* 0x000fe20000000000 */
[----:B------:R-:W-:Y:S01]  /*1400*/  SHF.R.U32.HI R198, RZ, 0x1, R2 ;  /* 0x00000001ffc67819 */ /* 0x000fe20000011602 */
[----:B-----5:R-:W-:Y:S01]  /*1410*/  STS.U16 [R21+UR10+0x2100], R70 ;  /* 0x0021004615007988 */ /* 0x020fe2000800040a */
[----:B------:R-:W-:Y:S01]  /*1420*/  IMAD.SHL.U32 R9, R9, 0x2, RZ ;  /* 0x0000000209097824 */ /* 0x000fe200078e00ff */
[----:B------:R-:W-:Y:S02]  /*1430*/  LOP3.LUT R5, R21, 0x10, RZ, 0x3c, !PT ;  /* 0x0000001015057812 */ /* 0x000fe400078e3cff */
[----:B------:R-:W-:Y:S02]  /*1440*/  STS.U16 [R21+UR10+0x2200], R74 ;  /* 0x0022004a15007988 */ /* 0x000fe4000800040a */
[----:B0-----:R-:W-:-:S02]  /*1450*/  LOP3.LUT R4, R9, R198, RZ, 0x3c, !PT ;  /* 0x000000c609047212 */ /* 0x001fc400078e3cff */
[----:B------:R-:W-:Y:S01]  /*1460*/  STS.U16 [R21+UR10+0x2300], R77 ;  /* 0x0023004d15007988 */ /* 0x000fe2000800040a */
[----:B------:R-:W-:Y:S01]  /*1470*/  VOTEU.ALL UP0, P2 ;  /* 0x0000000000ff7886 */ /* 0x000fe20001000000 */
[----:B------:R-:W-:Y:S02]  /*1480*/  VOTEU.ALL UP1, P2 ;  /* 0x0000000000ff7886 */ /* 0x000fe40001020000 */
[----:B------:R-:W-:Y:S02]  /*1490*/  STS.U16 [R21+UR10+0x2400], R79 ;  /* 0x0024004f15007988 */ /* 0x000fe4000800040a */
[----:B------:R-:W-:-:S04]  /*14a0*/  @!UP0 UIADD3 UR4, UPT, UPT, -UR4, 0x100000, URZ ;  /* 0x0010000004048890 */ /* 0x000fc8000fffe1ff */
[----:B------:R-:W-:Y:S02]  /*14b0*/  @!UP0 USHF.L.U32 UR5, UR4, 0xb, URZ ;  /* 0x0000000b04058899 */ /* 0x000fe400080006ff */
[----:B------:R-:W-:Y:S02]  /*14c0*/  @!UP0 USHF.L.U32 UR4, UR4, 0x1, URZ ;  /* 0x0000000104048899 */ /* 0x000fe400080006ff */
[----:B------:R-:W-:Y:S01]  /*14d0*/  UISETP.NE.U32.AND UP0, UPT, UR7, URZ, UPT ;  /* 0x000000ff0700728c */ /* 0x000fe2000bf05070 */
[----:B------:R-:W-:Y:S04]  /*14e0*/  STS.U16 [R21+UR10+0x2500], R43 ;  /* 0x0025002b15007988 */ /* 0x000fe8000800040a */
        /* <DEDUP_REMOVED lines=10> */
[----:B------:R0:W-:Y:S04]  /*1590*/  STS.U16 [R21+UR10+0x2000], R0 ;  /* 0x0020000015007988 */ /* 0x0001e8000800040a */
[----:B------:R1:W-:Y:S04]  /*15a0*/  STS.U16 [R5+UR10+0x2080], R20 ;  /* 0x0020801405007988 */ /* 0x0003e8000800040a */
[----:B------:R1:W-:Y:S01]  /*15b0*/  STS.U16 [R5+UR10+0x2180], R72 ;  /* 0x0021804805007988 */ /* 0x0003e2000800040a */
[----:B0-----:R-:W-:-:S03]  /*15c0*/  LOP3.LUT R0, R197, 0x7f, RZ, 0xc0, !PT ;  /* 0x0000007fc5007812 */ /* 0x001fc600078ec0ff */
[----:B------:R1:W-:Y:S04]  /*15d0*/  STS.U16 [R5+UR10+0x2280], R76 ;  /* 0x0022804c05007988 */ /* 0x0003e8000800040a */
        /* <DEDUP_REMOVED lines=29> */
[----:B------:R1:W-:Y:S04]  /*17b0*/  STS.U16 [R4+UR10], R13 ;  /* 0x0000000d04007988 */ /* 0x0003e8000800040a */
        /* <DEDUP_REMOVED lines=14> */
[----:B------:R1:W-:Y:S01]  /*18a0*/  STS.U16 [R4+UR10+0x1e00], R64 ;  /* 0x001e004004007988 */ /* 0x0003e2000800040a */
[----:B------:R0:W-:Y:S06]  /*18b0*/  MEMBAR.ALL.CTA ;  /* 0x0000000000007992 */ /* 0x0001ec0000008000 */
[----:B0-----:R-:W-:Y:S04]  /*18c0*/  FENCE.VIEW.ASYNC.S ;  /* 0x00000000000073c6 */ /* 0x001fe80000000000 */
[----:B------:R-:W0:Y:S02]  /*18d0*/  FENCE.VIEW.ASYNC.S ;  /* 0x00000000000073c6 */ /* 0x000e240000000000 */
[----:B0-----:R1:W0:Y:S02]  /*18e0*/  @!UP1 SYNCS.EXCH.64 URZ, [UR10+0x3000], UR4 ;  /* 0x003000040aff95b2 */ /* 0x0012240008000100 */
[----:B0-----:R-:W-:Y:S06]  /*18f0*/  BAR.SYNC.DEFER_BLOCKING 0x0 ;  /* 0x0000000000007b1d */ /* 0x001fec0000010000 */
[----:B-1----:R-:W-:Y:S05]  /*1900*/  BRA.U UP0, `(.L_x_6) ;  /* 0x0000000100307547 */ /* 0x002fea000b800000 */
[----:B------:R-:W-:Y:S02]  /*1910*/  UIADD3 UR4, UPT, UPT, UR10, 0x2000, URZ ;  /* 0x000020000a047890 */ /* 0x000fe4000fffe0ff */
[----:B------:R-:W-:Y:S02]  /*1920*/  USHF.R.U32.HI UR8, URZ, 0x4, UR10 ;  /* 0x00000004ff087899 */ /* 0x000fe4000801160a */
[----:B------:R-:W-:Y:S02]  /*1930*/  USHF.R.U32.HI UR4, URZ, 0x4, UR4 ;  /* 0x00000004ff047899 */ /* 0x000fe40008011604 */
[----:B------:R-:W-:Y:S02]  /*1940*/  USGXT.U32 UR8, UR8, 0xe ;  /* 0x0000000e0808789a */ /* 0x000fe40008000000 */
[----:B------:R-:W-:Y:S02]  /*1950*/  USGXT.U32 UR4, UR4, 0xe ;  /* 0x0000000e0404789a */ /* 0x000fe40008000000 */
[----:B------:R-:W-:Y:S01]  /*1960*/  ULOP3.LUT UR8, UR8, 0x800000, URZ, 0xfc, !UPT ;  /* 0x0080000008087892 */ /* 0x000fe2000f8efcff */
[----:B------:R-:W-:Y:S01]  /*1970*/  UMOV UR14, 0x0 ;  /* 0x00000000000e7882 */ /* 0x000fe20000000000 */
[----:B------:R-:W-:Y:S01]  /*1980*/  UMOV UR15, 0x8410490 ;  /* 0x08410490000f7882 */ /* 0x000fe20000000000 */
[----:B------:R-:W-:Y:S01]  /*1990*/  UMOV UR5, 0xc0004010 ;  /* 0xc000401000057882 */ /* 0x000fe20000000000 */
[----:B------:R-:W-:-:S05]  /*19a0*/  UMOV UR9, 0x40004040 ;  /* 0x4000404000097882 */ /* 0x000fca0000000000 */
[----:B------:R0:W-:Y:S01]  /*19b0*/  UTCHMMA gdesc[UR4], gdesc[UR8], tmem[UR11], tmem[UR14], idesc[UR15], !UPT ;  /* 0x00ff0e08040075ea */ /* 0x0001e2000f80000b */
[----:B------:R-:W-:Y:S02]  /*19c0*/  NOP ;  /* 0x0000000000007918 */ /* 0x000fe40000000000 */
.L_x_6:
[----:B------:R-:W-:Y:S01]  /*19d0*/  ELECT P0, URZ, PT ;  /* 0x0000000000ff782f */ /* 0x000fe20003800000 */
[----:B0-----:R-:W-:-:S03]  /*19e0*/  UIADD3 UR4, UPT, UPT, UR10, 0x3000, URZ ;  /* 0x000030000a047890 */ /* 0x001fc6000fffe0ff */
[----:B------:R-:W-:Y:S01]  /*19f0*/  ISETP.LT.U32.AND P0, PT, R0, 0x20, P0 ;  /* 0x000000200000780c */ /* 0x000fe20000701070 */
[----:B------:R-:W-:-:S12]  /*1a00*/  UMOV UR5, URZ ;  /* 0x000000ff00057c82 */ /* 0x000fd80008000000 */
[----:B------:R-:W-:Y:S01]  /*1a10*/  VOTEU.ANY UP0, P0 ;  /* 0x0000000000ff7886 */ /* 0x000fe20000000100 */
[----:B------:R-:W-:-:S04]  /*1a20*/  VOTEU.ANY UP1, P0 ;  /* 0x0000000000ff7886 */ /* 0x000fc80000020100 */
[----:B------:R-:W-:Y:S01]  /*1a30*/  @UP0 UMOV UR5, UR4 ;  /* 0x0000000400050c82 */ /* 0x000fe20008000000 */
[----:B------:R-:W-:Y:S01]  /*1a40*/  USHF.L.U32 UR4, UR7, 0x15, URZ ;  /* 0x0000001507047899 */ /* 0x000fe200080006ff */
[----:B------:R0:W-:Y:S01]  /*1a50*/  @UP1 UTCBAR [UR5], URZ ;  /* 0x000000ff050013e9 */ /* 0x0001e200080000ff */
[----:B------:R-:W-:Y:S02]  /*1a60*/  BAR.SYNC.DEFER_BLOCKING 0x0 ;  /* 0x0000000000007b1d */ /* 0x000fe40000010000 */
[----:B------:R-:W-:-:S04]  /*1a70*/  ULOP3.LUT UR4, UR4, 0x600000, URZ, 0xc0, !UPT ;  /* 0x0060000004047892 */ /* 0x000fc8000f8ec0ff */
[----:B------:R-:W-:Y:S01]  /*1a80*/  UIADD3 UR4, UPT, UPT, UR11, UR4, URZ ;  /* 0x000000040b047290 */ /* 0x000fe2000fffe0ff */
[----:B------:R-:W1:Y:S02]  /*1a90*/  SYNCS.PHASECHK.TRANS64.TRYWAIT P0, [UR10+0x3000], RZ ;  /* 0x003000ffff0075a7 */ /* 0x000e64000800110a */
[----:B01----:R-:W-:Y:S09]  /*1aa0*/  @!P0 BRA `(.L_x_7) ;  /* 0x0000003c00088947 */ /* 0x003ff20003800000 */
.L_x_11:
[----:B------:R-:W-:Y:S01]  /*1ab0*/  BAR.SYNC.DEFER_BLOCKING 0x0 ;  /* 0x0000000000007b1d */ /* 0x000fe20000010000 */
[C---:B------:R-:W-:Y:S01]  /*1ac0*/  IMAD.SHL.U32 R0, R197.reuse, 0x10, RZ ;  /* 0x00000010c5007824 */ /* 0x040fe200078e00ff */
[----:B------:R-:W-:-:S04]  /*1ad0*/  LOP3.LUT R196, R197, 0x7, RZ, 0xc0, !PT ;  /* 0x00000007c5c47812 */ /* 0x000fc800078ec0ff */
[----:B------:R-:W-:Y:S01]  /*1ae0*/  LOP3.LUT R5, R0, 0x7f0, RZ, 0xc0, !PT ;  /* 0x000007f000057812 */ /* 0x000fe200078ec0ff */
[----:B------:R-:W0:Y:S01]  /*1af0*/  LDCU.64 UR26, c[0x0][0x390] ;  /* 0x00007200ff1a77ac */ /* 0x000e220008000a00 */
[----:B------:R-:W1:Y:S01]  /*1b00*/  LDTM.x64 R68, tmem[UR4] ;  /* 0x00000004004479ee */ /* 0x000e620008340000 */
[----:B------:R-:W2:Y:S01]  /*1b10*/  LDTM.x64 R132, tmem[UR4+0x40] ;  /* 0x00004004008479ee */ /* 0x000ea20008340000 */
[----:B------:R3:W-:Y:S01]  /*1b20*/  STL [R1+0x84], R237 ;  /* 0x000084ed01007387 */ /* 0x0007e20000100800 */
[----:B------:R-:W-:Y:S01]  /*1b30*/  IMAD R0, R196, 0x800, R5 ;  /* 0x00000800c4007824 */ /* 0x000fe200078e0205 */
[----:B------:R-:W4:Y:S01]  /*1b40*/  LDCU.64 UR16, c[0x0][0x390] ;  /* 0x00007200ff1077ac */ /* 0x000f220008000a00 */
[----:B------:R-:W-:Y:S01]  /*1b50*/  IMAD R196, R2, 0x4, R196 ;  /* 0x0000000402c47824 */ /* 0x000fe200078e02c4 */
[----:B------:R5:W-:Y:S01]  /*1b60*/  STL [R1+0x80], R236 ;  /* 0x000080ec01007387 */ /* 0x000be20000100800 */
[----:B------:R-:W-:Y:S01]  /*1b70*/  SHF.R.S32.HI R2, RZ, 0x3, R197 ;  /* 0x00000003ff027819 */ /* 0x000fe200000114c5 */
[----:B------:R-:W-:Y:S01]  /*1b80*/  IMAD.SHL.U32 R197, R197, 0x8, RZ ;  /* 0x00000008c5c57824 */ /* 0x000fe200078e00ff */
[C---:B------:R-:W-:Y:S01]  /*1b90*/  LOP3.LUT R235, R0.reuse, 0x10, RZ, 0x3c, !PT ;  /* 0x0000001000eb7812 */ /* 0x040fe200078e3cff */
[----:B------:R0:W-:Y:S01]  /*1ba0*/  STL [R1+0x7c], R3 ;  /* 0x00007c0301007387 */ /* 0x0001e20000100800 */
[----:B------:R-:W-:Y:S01]  /*1bb0*/  LOP3.LUT R234, R0, 0x50, RZ, 0x3c, !PT ;  /* 0x0000005000ea7812 */ /* 0x000fe200078e3cff */
[----:B------:R-:W-:Y:S01]  /*1bc0*/  IMAD.SHL.U32 R196, R196, 0x10, RZ ;  /* 0x00000010c4c47824 */ /* 0x000fe200078e00ff */
[C---:B---3--:R-:W-:Y:S01]  /*1bd0*/  LOP3.LUT R237, R0.reuse, 0x20, RZ, 0x3c, !PT ;  /* 0x0000002000ed7812 */ /* 0x048fe200078e3cff */
[----:B------:R-:W3:Y:S01]  /*1be0*/  LDCU.64 UR18, c[0x0][0x390] ;  /* 0x00007200ff1277ac */ /* 0x000ee20008000a00 */
[C---:B------:R-:W-:Y:S01]  /*1bf0*/  LOP3.LUT R233, R0.reuse, 0x60, RZ, 0x3c, !PT ;  /* 0x0000006000e97812 */ /* 0x040fe200078e3cff */
[----:B------:R-:W0:Y:S01]  /*1c00*/  @!P2 SYNCS.CCTL.IV [UR10+0x3000] ;  /* 0x00300000ff00a9b1 */ /* 0x000e22000800000a */
[C---:B-----5:R-:W-:Y:S01]  /*1c10*/  LOP3.LUT R236, R0.reuse, 0x30, RZ, 0x3c, !PT ;  /* 0x0000003000ec7812 */ /* 0x060fe200078e3cff */
[----:B------:R-:W5:Y:S01]  /*1c20*/  LDCU.64 UR20, c[0x0][0x390] ;  /* 0x00007200ff1477ac */ /* 0x000f620008000a00 */
[----:B------:R-:W-:-:S02]  /*1c30*/  LOP3.LUT R232, R0, 0x70, RZ, 0x3c, !PT ;  /* 0x0000007000e87812 */ /* 0x000fc400078e3cff */
[----:B------:R-:W-:Y:S01]  /*1c40*/  SGXT R2, R2, 0x1 ;  /* 0x000000010202781a */ /* 0x000fe20000000200 */
[----:B------:R-:W0:Y:S01]  /*1c50*/  LDCU.64 UR24, c[0x0][0x390] ;  /* 0x00007200ff1877ac */ /* 0x000e220008000a00 */
[----:B-1----:R-:W-:Y:S01]  /*1c60*/  IMAD.MOV.U32 R67, RZ, RZ, R68 ;  /* 0x000000ffff437224 */ /* 0x002fe200078e0044 */
[----:B--2---:R-:W-:Y:S01]  /*1c70*/  STL.64 [R1+0x180], R194 ;  /* 0x000180c201007387 */ /* 0x004fe20000100a00 */
[----:B------:R-:W-:Y:S01]  /*1c80*/  IMAD.MOV.U32 R66, RZ, RZ, R69 ;  /* 0x000000ffff427224 */ /* 0x000fe200078e0045 */
[----:B------:R-:W-:Y:S01]  /*1c90*/  LOP3.LUT R2, R198, 0x2040, R2, 0xf8, !PT ;  /* 0x00002040c6027812 */ /* 0x000fe200078ef802 */
[----:B------:R-:W-:Y:S01]  /*1ca0*/  IMAD.MOV.U32 R65, RZ, RZ, R70 ;  /* 0x000000ffff417224 */ /* 0x000fe200078e0046 */
[----:B------:R-:W-:Y:S01]  /*1cb0*/  STL.64 [R1+0x178], R192 ;  /* 0x000178c001007387 */ /* 0x000fe20000100a00 */
[----:B------:R-:W-:Y:S01]  /*1cc0*/  IMAD.MOV.U32 R64, RZ, RZ, R71 ;  /* 0x000000ffff407224 */ /* 0x000fe200078e0047 */
[----:B------:R-:W-:Y:S01]  /*1cd0*/  LOP3.LUT R2, R2, R196, RZ, 0x3c, !PT ;  /* 0x000000c402027212 */ /* 0x000fe200078e3cff */
[----:B------:R-:W-:Y:S01]  /*1ce0*/  IMAD.MOV.U32 R63, RZ, RZ, R72 ;  /* 0x000000ffff3f7224 */ /* 0x000fe200078e0048 */
[----:B------:R-:W-:Y:S01]  /*1cf0*/  STL.64 [R1+0x170], R190 ;  /* 0x000170be01007387 */ /* 0x000fe20000100a00 */
[----:B------:R-:W-:Y:S01]  /*1d00*/  IMAD.MOV.U32 R62, RZ, RZ, R73 ;  /* 0x000000ffff3e7224 */ /* 0x000fe200078e0049 */
[----:B------:R-:W-:Y:S01]  /*1d10*/  LOP3.LUT R196, R197, 0x80, RZ, 0xc0, !PT ;  /* 0x00000080c5c47812 */ /* 0x000fe200078ec0ff */
[----:B------:R-:W-:Y:S01]  /*1d20*/  IMAD.MOV.U32 R61, RZ, RZ, R74 ;  /* 0x000000ffff3d7224 */ /* 0x000fe200078e004a */
[----:B------:R-:W-:Y:S01]  /*1d30*/  STL.64 [R1+0x168], R188 ;  /* 0x000168bc01007387 */ /* 0x000fe20000100a00 */
[----:B------:R-:W-:Y:S01]  /*1d40*/  IMAD.MOV.U32 R60, RZ, RZ, R75 ;  /* 0x000000ffff3c7224 */ /* 0x000fe200078e004b */
[----:B------:R-:W-:Y:S01]  /*1d50*/  IADD3 R2, PT, PT, R2, UR10, R196 ;  /* 0x0000000a02027c10 */ /* 0x000fe2000fffe0c4 */
[----:B------:R-:W-:Y:S01]  /*1d60*/  IMAD.MOV.U32 R59, RZ, RZ, R76 ;  /* 0x000000ffff3b7224 */ /* 0x000fe200078e004c */
[----:B------:R-:W-:Y:S01]  /*1d70*/  STL.64 [R1+0x160], R186 ;  /* 0x000160ba01007387 */ /* 0x000fe20000100a00 */
[----:B------:R-:W-:Y:S01]  /*1d80*/  IMAD.MOV.U32 R58, RZ, RZ, R77 ;  /* 0x000000ffff3a7224 */ /* 0x000fe200078e004d */
[----:B------:R-:W1:Y:S01]  /*1d90*/  LDCU.64 UR22, c[0x0][0x390] ;  /* 0x00007200ff1677ac */ /* 0x000e620008000a00 */
[----:B------:R-:W-:Y:S01]  /*1da0*/  IMAD.MOV.U32 R57, RZ, RZ, R78 ;  /* 0x000000ffff397224 */ /* 0x000fe200078e004e */
[----:B------:R-:W-:Y:S01]  /*1db0*/  STL.64 [R1+0x158], R184 ;  /* 0x000158b801007387 */ /* 0x000fe20000100a00 */
[----:B------:R-:W-:Y:S01]  /*1dc0*/  IMAD.MOV.U32 R56, RZ, RZ, R79 ;  /* 0x000000ffff387224 */ /* 0x000fe200078e004f */
[----:B------:R-:W2:Y:S01]  /*1dd0*/  LDCU.64 UR28, c[0x0][0x390] ;  /* 0x00007200ff1c77ac */ /* 0x000ea20008000a00 */
[----:B------:R-:W-:Y:S01]  /*1de0*/  IMAD.MOV.U32 R55, RZ, RZ, R80 ;  /* 0x000000ffff377224 */ /* 0x000fe200078e0050 */
[----:B------:R-:W-:Y:S01]  /*1df0*/  STL.64 [R1+0x150], R182 ;  /* 0x000150b601007387 */ /* 0x000fe20000100a00 */
[----:B------:R-:W-:Y:S01]  /*1e00*/  IMAD.MOV.U32 R54, RZ, RZ, R81 ;  /* 0x000000ffff367224 */ /* 0x000fe200078e0051 */
[----:B------:R-:W0:Y:S01]  /*1e10*/  LDCU.64 UR30, c[0x0][0x390] ;  /* 0x00007200ff1e77ac */ /* 0x000e220008000a00 */
        /* <DEDUP_REMOVED lines=34> */
[----:B------:R-:W-:-:S02]  /*2040*/  IMAD.MOV.U32 R36, RZ, RZ, R99 ;  /* 0x000000ffff247224 */ /* 0x000fc400078e0063 */
[----:B------:R-:W-:Y:S01]  /*2050*/  IMAD.MOV.U32 R35, RZ, RZ, R100 ;  /* 0x000000ffff237224 */ /* 0x000fe200078e0064 */
[----:B------:R-:W-:Y:S01]  /*2060*/  STL.64 [R1+0x100], R162 ;  /* 0x000100a201007387 */ /* 0x000fe20000100a00 */
[----:B------:R-:W-:Y:S02]  /*2070*/  IMAD.MOV.U32 R34, RZ, RZ, R101 ;  /* 0x000000ffff227224 */ /* 0x000fe400078e0065 */
[----:B------:R-:W-:Y:S01]  /*2080*/  IMAD.MOV.U32 R33, RZ, RZ, R102 ;  /* 0x000000ffff217224 */ /* 0x000fe200078e0066 */
[----:B------:R-:W-:Y:S01]  /*2090*/  STL.64 [R1+0xf8], R160 ;  /* 0x0000f8a001007387 */ /* 0x000fe20000100a00 */
[----:B------:R-:W-:Y:S02]  /*20a0*/  IMAD.MOV.U32 R32, RZ, RZ, R103 ;  /* 0x000000ffff207224 */ /* 0x000fe400078e0067 */
        /* <DEDUP_REMOVED lines=31> */
[----:B------:R0:W-:Y:S01]  /*22a0*/  STL.64 [R1+0xa0], R138 ;  /* 0x0000a08a01007387 */ /* 0x0001e20000100a00 */
[----:B------:R-:W-:Y:S02]  /*22b0*/  IMAD.MOV.U32 R10, RZ, RZ, R125 ;  /* 0x000000ffff0a7224 */ /* 0x000fe400078e007d */
[----:B------:R-:W-:Y:S01]  /*22c0*/  IMAD.MOV.U32 R9, RZ, RZ, R126 ;  /* 0x000000ffff097224 */ /* 0x000fe200078e007e */
[----:B------:R1:W-:Y:S01]  /*22d0*/  STL.64 [R1+0x98], R136 ;  /* 0x0000988801007387 */ /* 0x0003e20000100a00 */
[----:B------:R-:W-:Y:S02]  /*22e0*/  IMAD.MOV.U32 R8, RZ, RZ, R127 ;  /* 0x000000ffff087224 */ /* 0x000fe400078e007f */
[----:B------:R-:W-:Y:S01]  /*22f0*/  IMAD.MOV.U32 R7, RZ, RZ, R128 ;  /* 0x000000ffff077224 */ /* 0x000fe200078e0080 */
[----:B------:R2:W-:Y:S01]  /*2300*/  STL.64 [R1+0x90], R134 ;  /* 0x0000908601007387 */ /* 0x0005e20000100a00 */
[----:B------:R-:W-:-:S02]  /*2310*/  IMAD.MOV.U32 R6, RZ, RZ, R129 ;  /* 0x000000ffff067224 */ /* 0x000fc400078e0081 */
[----:B------:R-:W-:Y:S01]  /*2320*/  IMAD.MOV.U32 R4, RZ, RZ, R130 ;  /* 0x000000ffff047224 */ /* 0x000fe200078e0082 */
[----:B------:R3:W-:Y:S01]  /*2330*/  STL.64 [R1+0x88], R132 ;  /* 0x0000888401007387 */ /* 0x0007e20000100a00 */
[----:B0-----:R-:W-:Y:S02]  /*2340*/  IMAD.MOV.U32 R3, RZ, RZ, R131 ;  /* 0x000000ffff037224 */ /* 0x001fe400078e0083 */
[----:B------:R-:W-:Y:S01]  /*2350*/  IMAD.MOV.U32 R138, RZ, RZ, R61 ;  /* 0x000000ffff8a7224 */ /* 0x000fe200078e003d */
[----:B------:R-:W-:Y:S01]  /*2360*/  LDTM.x64 R68, tmem[UR4+0x80] ;  /* 0x00008004004479ee */ /* 0x000fe20008340000 */
[----:B-1----:R-:W-:Y:S02]  /*2370*/  IMAD.MOV.U32 R136, RZ, RZ, R63 ;  /* 0x000000ffff887224 */ /* 0x002fe400078e003f */
[----:B------:R-:W-:Y:S02]  /*2380*/  IMAD.MOV.U32 R137, RZ, RZ, R62 ;  /* 0x000000ffff897224 */ /* 0x000fe400078e003e */
[----:B--2---:R-:W-:-:S02]  /*2390*/  IMAD.MOV.U32 R134, RZ, RZ, R65 ;  /* 0x000000ffff867224 */ /* 0x004fc400078e0041 */
[----:B------:R-:W-:Y:S02]  /*23a0*/  IMAD.MOV.U32 R135, RZ, RZ, R64 ;  /* 0x000000ffff877224 */ /* 0x000fe400078e0040 */
[----:B---3--:R-:W-:Y:S02]  /*23b0*/  IMAD.MOV.U32 R132, RZ, RZ, R67 ;  /* 0x000000ffff847224 */ /* 0x008fe400078e0043 */
[----:B------:R-:W-:Y:S02]  /*23c0*/  IMAD.MOV.U32 R133, RZ, RZ, R66 ;  /* 0x000000ffff857224 */ /* 0x000fe400078e0042 */
[----:B------:R-:W-:Y:S02]  /*23d0*/  IMAD.MOV.U32 R139, RZ, RZ, R60 ;  /* 0x000000ffff8b7224 */ /* 0x000fe400078e003c */
[----:B------:R-:W-:Y:S02]  /*23e0*/  IMAD.MOV.U32 R140, RZ, RZ, R59 ;  /* 0x000000ffff8c7224 */ /* 0x000fe400078e003b */
[----:B------:R-:W-:-:S02]  /*23f0*/  IMAD.MOV.U32 R141, RZ, RZ, R58 ;  /* 0x000000ffff8d7224 */ /* 0x000fc400078e003a */
[----:B------:R-:W-:Y:S02]  /*2400*/  IMAD.MOV.U32 R142, RZ, RZ, R57 ;  /* 0x000000ffff8e7224 */ /* 0x000fe400078e0039 */
[----:B------:R-:W-:Y:S02]  /*2410*/  IMAD.MOV.U32 R143, RZ, RZ, R56 ;  /* 0x000000ffff8f7224 */ /* 0x000fe400078e0038 */
        /* <DEDUP_REMOVED lines=51> */
[----:B------:R-:W0:Y:S01]  /*2750*/  LDTM.x64 R4, tmem[UR4+0xc0] ;  /* 0x0000c004000479ee */ /* 0x000e220008340000 */
[----:B------:R-:W-:Y:S01]  /*2760*/  NOP ;  /* 0x0000000000007918 */ /* 0x000fe20000000000 */
[----:B0-----:R-:W-:Y:S01]  /*2770*/  BAR.SYNC.DEFER_BLOCKING 0x0 ;  /* 0x0000000000007b1d */ /* 0x001fe20000010000 */
[----:B------:R-:W-:Y:S01]  /*2780*/  IMAD.MOV.U32 R195, RZ, RZ, R3 ;  /* 0x000000ffffc37224 */ /* 0x000fe200078e0003 */
[----:B------:R-:W-:-:S04]  /*2790*/  LOP3.LUT R3, R0, 0x40, RZ, 0x3c, !PT ;  /* 0x0000004000037812 */ /* 0x000fc800078e3cff */
[----:B------:R-:W0:Y:S01]  /*27a0*/  LDCU.64 UR4, c[0x0][0x390] ;  /* 0x00007200ff0477ac */ /* 0x000e220008000a00 */
[----:B------:R-:W-:Y:S04]  /*27b0*/  STS.128 [R0+UR10], R132 ;  /* 0x0000008400007988 */ /* 0x000fe80008000c0a */
[----:B------:R-:W-:Y:S04]  /*27c0*/  STS.128 [R235+UR10], R136 ;  /* 0x00000088eb007988 */ /* 0x000fe80008000c0a */
[----:B------:R-:W-:Y:S04]  /*27d0*/  STS.128 [R237+UR10], R140 ;  /* 0x0000008ced007988 */ /* 0x000fe80008000c0a */
[----:B------:R-:W-:Y:S04]  /*27e0*/  STS.128 [R236+UR10], R144 ;  /* 0x00000090ec007988 */ /* 0x000fe80008000c0a */
[----:B------:R-:W-:Y:S04]  /*27f0*/  STS.128 [R3+UR10], R148 ;  /* 0x0000009403007988 */ /* 0x000fe80008000c0a */
[----:B------:R-:W-:Y:S04]  /*2800*/  STS.128 [R234+UR10], R152 ;  /* 0x00000098ea007988 */ /* 0x000fe80008000c0a */
[----:B------:R-:W-:Y:S04]  /*2810*/  STS.128 [R233+UR10], R156 ;  /* 0x0000009ce9007988 */ /* 0x000fe80008000c0a */
[----:B------:R-:W-:Y:S01]  /*2820*/  STS.128 [R232+UR10], R160 ;  /* 0x000000a0e8007988 */ /* 0x000fe20008000c0a */
[----:B------:R-:W-:Y:S06]  /*2830*/  BAR.SYNC.DEFER_BLOCKING 0x0 ;  /* 0x0000000000007b1d */ /* 0x000fec0000010000 */
[----:B------:R-:W1:Y:S04]  /*2840*/  LDSM.16.M88.4 R132, [R2+0x100] ;  /* 0x000100000284783b */ /* 0x000e680000000200 */
[----:B------:R-:W2:Y:S04]  /*2850*/  LDSM.16.M88.4 R140, [R2+0x200] ;  /* 0x00020000028c783b */ /* 0x000ea80000000200 */
[----:B------:R-:W3:Y:S04]  /*2860*/  LDSM.16.M88.4 R136, [R2+0x300] ;  /* 0x000300000288783b */ /* 0x000ee80000000200 */
[----:B------:R-:W-:Y:S04]  /*2870*/  LDSM.16.M88.4 R196, [R2] ;  /* 0x0000000002c4783b */ /* 0x000fe80000000200 */
[----:B-1----:R-:W-:Y:S04]  /*2880*/  STL.64 [R1], R132 ;  /* 0x0000008401007387 */ /* 0x002fe80000100a00 */
[----:B------:R-:W-:Y:S04]  /*2890*/  STL.64 [R1+0x8], R134 ;  /* 0x0000088601007387 */ /* 0x000fe80000100a00 */
[----:B------:R-:W1:Y:S04]  /*28a0*/  LDSM.16.M88.4 R132, [R2+0x400] ;  /* 0x000400000284783b */ /* 0x000e680000000200 */
[----:B--2---:R-:W-:Y:S04]  /*28b0*/  STL.64 [R1+0x60], R140 ;  /* 0x0000608c01007387 */ /* 0x004fe80000100a00 */
[----:B------:R-:W-:Y:S04]  /*28c0*/  STL.64 [R1+0x68], R142 ;  /* 0x0000688e01007387 */ /* 0x000fe80000100a00 */
[----:B------:R-:W2:Y:S04]  /*28d0*/  LDSM.16.M88.4 R140, [R2+0x500] ;  /* 0x00050000028c783b */ /* 0x000ea80000000200 */
[----:B---3--:R-:W-:Y:S04]  /*28e0*/  STL.64 [R1+0x50], R136 ;  /* 0x0000508801007387 */ /* 0x008fe80000100a00 */
[----:B------:R-:W-:Y:S04]  /*28f0*/  STL.64 [R1+0x58], R138 ;  /* 0x0000588a01007387 */ /* 0x000fe80000100a00 */
[----:B------:R-:W3:Y:S04]  /*2900*/  LDSM.16.M88.4 R136, [R2+0x600] ;  /* 0x000600000288783b */ /* 0x000ee80000000200 */
[----:B-1----:R-:W-:Y:S04]  /*2910*/  STL.64 [R1+0x40], R132 ;  /* 0x0000408401007387 */ /* 0x002fe80000100a00 */
[----:B------:R-:W-:Y:S04]  /*2920*/  STL.64 [R1+0x48], R134 ;  /* 0x0000488601007387 */ /* 0x000fe80000100a00 */
[----:B------:R-:W1:Y:S01]  /*2930*/  LDSM.16.M88.4 R132, [R2+0x700] ;  /* 0x000700000284783b */ /* 0x000e620000000200 */
[----:B------:R-:W-:Y:S06]  /*2940*/  BAR.SYNC.DEFER_BLOCKING 0x0 ;  /* 0x0000000000007b1d */ /* 0x000fec0000010000 */
[----:B--2---:R-:W-:Y:S04]  /*2950*/  STL.64 [R1+0x30], R140 ;  /* 0x0000308c01007387 */ /* 0x004fe80000100a00 */
[----:B------:R-:W-:Y:S04]  /*2960*/  STL.64 [R1+0x38], R142 ;  /* 0x0000388e01007387 */ /* 0x000fe80000100a00 */
[----:B---3--:R-:W-:Y:S04]  /*2970*/  STL.64 [R1+0x20], R136 ;  /* 0x0000208801007387 */ /* 0x008fe80000100a00 */
[----:B------:R-:W-:Y:S04]  /*2980*/  STL.64 [R1+0x28], R138 ;  /* 0x0000288a01007387 */ /* 0x000fe80000100a00 */
[----:B------:R-:W-:Y:S04]  /*2990*/  STS.128 [R0+UR10], R164 ;  /* 0x000000a400007988 */ /* 0x000fe80008000c0a */
[----:B------:R-:W-:Y:S04]  /*29a0*/  STS.128 [R235+UR10], R168 ;  /* 0x000000a8eb007988 */ /* 0x000fe80008000c0a */
[----:B------:R-:W-:Y:S04]  /*29b0*/  STS.128 [R237+UR10], R172 ;  /* 0x000000aced007988 */ /* 0x000fe80008000c0a */
[----:B------:R-:W-:Y:S04]  /*29c0*/  STS.128 [R236+UR10], R176 ;  /* 0x000000b0ec007988 */ /* 0x000fe80008000c0a */
[----:B------:R-:W-:Y:S04]  /*29d0*/  STS.128 [R3+UR10], R180 ;  /* 0x000000b403007988 */ /* 0x000fe80008000c0a */
[----:B------:R-:W-:Y:S04]  /*29e0*/  STS.128 [R234+UR10], R184 ;  /* 0x000000b8ea007988 */ /* 0x000fe80008000c0a */
[----:B-1----:R-:W-:Y:S04]  /*29f0*/  STL.64 [R1+0x10], R132 ;  /* 0x0000108401007387 */ /* 0x002fe80000100a00 */
[----:B------:R-:W-:Y:S04]  /*2a00*/  STS.128 [R233+UR10], R188 ;  /* 0x000000bce9007988 */ /* 0x000fe80008000c0a */
[----:B------:R-:W-:Y:S04]  /*2a10*/  STL.64 [R1+0x18], R134 ;  /* 0x0000188601007387 */ /* 0x000fe80000100a00 */
[----:B------:R1:W-:Y:S01]  /*2a20*/  STS.128 [R232+UR10], R192 ;  /* 0x000000c0e8007988 */ /* 0x0003e20008000c0a */
[----:B------:R-:W-:Y:S06]  /*2a30*/  BAR.SYNC.DEFER_BLOCKING 0x0 ;  /* 0x0000000000007b1d */ /* 0x000fec0000010000 */
[----:B-1----:R-:W2:Y:S04]  /*2a40*/  LDL.LU.64 R194, [R1+0x180] ;  /* 0x0001800001c27983 */ /* 0x002ea80000300a00 */
[----:B------:R-:W2:Y:S04]  /*2a50*/  LDL.LU.64 R192, [R1+0x178] ;  /* 0x0001780001c07983 */ /* 0x000ea80000300a00 */
[----:B------:R-:W3:Y:S04]  /*2a60*/  LDL.LU.64 R190, [R1+0x170] ;  /* 0x0001700001be7983 */ /* 0x000ee80000300a00 */
[----:B------:R-:W3:Y:S04]  /*2a70*/  LDL.LU.64 R188, [R1+0x168] ;  /* 0x0001680001bc7983 */ /* 0x000ee80000300a00 */
[----:B------:R-:W2:Y:S04]  /*2a80*/  LDL.LU.64 R186, [R1+0x160] ;  /* 0x0001600001ba7983 */ /* 0x000ea80000300a00 */
        /* <DEDUP_REMOVED lines=27> */
[----:B------:R-:W1:Y:S04]  /*2c40*/  LDSM.16.M88.4 R228, [R2] ;  /* 0x0000000002e4783b */ /* 0x000e680000000200 */
[----:B------:R-:W-:Y:S04]  /*2c50*/  LDSM.16.M88.4 R224, [R2+0x100] ;  /* 0x0001000002e0783b */ /* 0x000fe80000000200 */
[----:B------:R-:W-:Y:S04]  /*2c60*/  LDSM.16.M88.4 R220, [R2+0x200] ;  /* 0x0002000002dc783b */ /* 0x000fe80000000200 */
[----:B------:R-:W-:Y:S04]  /*2c70*/  LDSM.16.M88.4 R216, [R2+0x300] ;  /* 0x0003000002d8783b */ /* 0x000fe80000000200 */
[----:B------:R-:W-:Y:S04]  /*2c80*/  LDSM.16.M88.4 R212, [R2+0x400] ;  /* 0x0004000002d4783b */ /* 0x000fe80000000200 */
[----:B------:R-:W-:Y:S04]  /*2c90*/  LDSM.16.M88.4 R208, [R2+0x500] ;  /* 0x0005000002d0783b */ /* 0x000fe80000000200 */
[----:B------:R-:W-:Y:S04]  /*2ca0*/  LDSM.16.M88.4 R204, [R2+0x600] ;  /* 0x0006000002cc783b */ /* 0x000fe80000000200 */
[----:B------:R-:W-:Y:S01]  /*2cb0*/  LDSM.16.M88.4 R200, [R2+0x700] ;  /* 0x0007000002c8783b */ /* 0x000fe20000000200 */
[----:B------:R-:W-:Y:S06]  /*2cc0*/  BAR.SYNC.DEFER_BLOCKING 0x0 ;  /* 0x0000000000007b1d */ /* 0x000fec0000010000 */
[----:B--2---:R-:W-:Y:S04]  /*2cd0*/  STS.128 [R0+UR10], R132 ;  /* 0x0000008400007988 */ /* 0x004fe80008000c0a */
        /* <DEDUP_REMOVED lines=8> */
[----:B------:R-:W2:Y:S04]  /*2d60*/  LDSM.16.M88.4 R160, [R2] ;  /* 0x0000000002a0783b */ /* 0x000ea80000000200 */
        /* <DEDUP_REMOVED lines=8> */
[----:B------:R-:W-:Y:S04]  /*2df0*/  STS.128 [R0+UR10], R164 ;  /* 0x000000a400007988 */ /* 0x000fe80008000c0a */
[----:B------:R-:W-:Y:S04]  /*2e00*/  STS.128 [R235+UR10], R168 ;  /* 0x000000a8eb007988 */ /* 0x000fe80008000c0a */
[----:B------:R-:W-:Y:S04]  /*2e10*/  STS.128 [R237+UR10], R172 ;  /* 0x000000aced007988 */ /* 0x000fe80008000c0a */
[----:B------:R-:W-:Y:S04]  /*2e20*/  STS.128 [R236+UR10], R176 ;  /* 0x000000b0ec007988 */ /* 0x000fe80008000c0a */
[----:B------:R-:W-:Y:S04]  /*2e30*/  STS.128 [R3+UR10], R180 ;  /* 0x000000b403007988 */ /* 0x000fe80008000c0a */
[----:B------:R-:W-:Y:S04]  /*2e40*/  STS.128 [R234+UR10], R184 ;  /* 0x000000b8ea007988 */ /* 0x000fe80008000c0a */
[----:B---3--:R-:W-:Y:S04]  /*2e50*/  STS.128 [R233+UR10], R188 ;  /* 0x000000bce9007988 */ /* 0x008fe80008000c0a */
[----:B------:R-:W-:Y:S01]  /*2e60*/  STS.128 [R232+UR10], R192 ;  /* 0x000000c0e8007988 */ /* 0x000fe20008000c0a */
[----:B------:R-:W-:Y:S06]  /*2e70*/  BAR.SYNC.DEFER_BLOCKING 0x0 ;  /* 0x0000000000007b1d */ /* 0x000fec0000010000 */
[----:B------:R-:W3:Y:S04]  /*2e80*/  LDSM.16.M88.4 R192, [R2] ;  /* 0x0000000002c0783b */ /* 0x000ee80000000200 */
        /* <DEDUP_REMOVED lines=17> */
[----:B------:R-:W0:Y:S04]  /*2fa0*/  LDSM.16.M88.4 R96, [R2] ;  /* 0x000000000260783b */ /* 0x000e280000000200 */
        /* <DEDUP_REMOVED lines=26> */
[----:B------:R0:W-:Y:S02]  /*3150*/  STS.128 [R0+UR10], R4 ;  /* 0x0000000400007988 */ /* 0x0001e40008000c0a */
[----:B0-----:R-:W-:-:S02]  /*3160*/  LOP3.LUT R7, R0, 0x10, RZ, 0x3c, !PT ;  /* 0x0000001000077812 */ /* 0x001fc400078e3cff */
[C---:B------:R-:W-:Y:S02]  /*3170*/  LOP3.LUT R4, R0.reuse, 0x50, RZ, 0x3c, !PT ;  /* 0x0000005000047812 */ /* 0x040fe400078e3cff */
[C---:B------:R-:W-:Y:S01]  /*3180*/  LOP3.LUT R5, R0.reuse, 0x60, RZ, 0x3c, !PT ;  /* 0x0000006000057812 */ /* 0x040fe200078e3cff */
[----:B------:R-:W-:Y:S01]  /*3190*/  STS.128 [R7+UR10], R8 ;  /* 0x0000000807007988 */ /* 0x000fe20008000c0a */
[----:B------:R-:W-:-:S03]  /*31a0*/  LOP3.LUT R6, R0, 0x70, RZ, 0x3c, !PT ;  /* 0x0000007000067812 */ /* 0x000fc600078e3cff */
        /* <DEDUP_REMOVED lines=17> */
[----:B------:R0:W-:Y:S04]  /*32c0*/  STS.128 [R7+UR10], R40 ;  /* 0x0000002807007988 */ /* 0x0001e80008000c0a */
[----:B0-----:R-:W4:Y:S04]  /*32d0*/  LDL.LU R7, [R1+0x70] ;  /* 0x0000700001077983 */ /* 0x001f280000300800 */
[----:B------:R-:W-:Y:S04]  /*32e0*/  STS.128 [R237+UR10], R44 ;  /* 0x0000002ced007988 */ /* 0x000fe80008000c0a */
[----:B------:R-:W-:Y:S04]  /*32f0*/  STS.128 [R236+UR10], R48 ;  /* 0x00000030ec007988 */ /* 0x000fe80008000c0a */
[----:B------:R-:W-:Y:S04]  /*3300*/  STS.128 [R3+UR10], R52 ;  /* 0x0000003403007988 */ /* 0x000fe80008000c0a */
[----:B------:R0:W-:Y:S04]  /*3310*/  STS.128 [R4+UR10], R56 ;  /* 0x0000003804007988 */ /* 0x0001e80008000c0a */
[----:B------:R1:W-:Y:S04]  /*3320*/  STS.128 [R5+UR10], R60 ;  /* 0x0000003c05007988 */ /* 0x0003e80008000c0a */
[----:B------:R-:W-:Y:S01]  /*3330*/  STS.128 [R6+UR10], R64 ;  /* 0x0000004006007988 */ /* 0x000fe20008000c0a */
[----:B------:R-:W-:Y:S06]  /*3340*/  BAR.SYNC.DEFER_BLOCKING 0x0 ;  /* 0x0000000000007b1d */ /* 0x000fec0000010000 */
[----:B0-----:R-:W0:Y:S01]  /*3350*/  S2R R4, SR_TID.X ;  /* 0x0000000000047919 */ /* 0x001e220000002100 */
[----:B------:R-:W1:Y:S01]  /*3360*/  S2R R0, SR_TID.X ;  /* 0x0000000000007919 */ /* 0x000e620000002100 */
[----:B------:R-:W5:Y:S04]  /*3370*/  LDL.LU R237, [R1+0x84] ;  /* 0x0000840001ed7983 */ /* 0x000f680000300800 */
[----:B------:R-:W5:Y:S04]  /*3380*/  LDL.LU R236, [R1+0x80] ;  /* 0x0000800001ec7983 */ /* 0x000f680000300800 */
[----:B------:R-:W2:Y:S04]  /*3390*/  LDSM.16.M88.4 R48, [R2] ;  /* 0x000000000230783b */ /* 0x000ea80000000200 */
[----:B------:R-:W5:Y:S01]  /*33a0*/  LDL.LU R3, [R1+0x7c] ;  /* 0x00007c0001037983 */ /* 0x000f620000300800 */
[----:B------:R-:W2:Y:S01]  /*33b0*/  S2R R36, SR_TID.X ;  /* 0x0000000000247919 */ /* 0x000ea20000002100 */
[----:B------:R-:W2:Y:S01]  /*33c0*/  S2R R39, SR_TID.X ;  /* 0x0000000000277919 */ /* 0x000ea20000002100 */
[----:B0-----:R-:W-:Y:S01]  /*33d0*/  LOP3.LUT R4, R4, 0x60, RZ, 0xc0, !PT ;  /* 0x0000006004047812 */ /* 0x001fe200078ec0ff */
[----:B------:R-:W0:Y:S01]  /*33e0*/  S2R R38, SR_TID.X ;  /* 0x0000000000267919 */ /* 0x000e220000002100 */
[----:B-1----:R-:W-:-:S03]  /*33f0*/  LOP3.LUT R0, R0, 0x1f, RZ, 0xc0, !PT ;  /* 0x0000001f00007812 */ /* 0x002fc600078ec0ff */
[----:B------:R-:W-:Y:S01]  /*3400*/  IMAD.SHL.U32 R4, R4, 0x8, RZ ;  /* 0x0000000804047824 */ /* 0x000fe200078e00ff */
[----:B------:R-:W1:Y:S01]  /*3410*/  S2R R42, SR_TID.X ;  /* 0x00000000002a7919 */ /* 0x000e620000002100 */
[----:B------:R-:W-:Y:S01]  /*3420*/  IMAD.SHL.U32 R0, R0, 0x4, RZ ;  /* 0x0000000400007824 */ /* 0x000fe200078e00ff */
[----:B------:R-:W1:Y:S01]  /*3430*/  S2R R44, SR_TID.X ;  /* 0x00000000002c7919 */ /* 0x000e620000002100 */
[----:B------:R-:W-:Y:S01]  /*3440*/  IMAD.SHL.U32 R4, R4, 0x4, RZ ;  /* 0x0000000404047824 */ /* 0x000fe200078e00ff */
[----:B------:R-:W1:Y:S04]  /*3450*/  S2R R37, SR_TID.X ;  /* 0x0000000000257919 */ /* 0x000e680000002100 */
[----:B------:R-:W-:Y:S01]  /*3460*/  IADD3 R4, P0, P2, R0, UR26, R4 ;  /* 0x0000001a00047c10 */ /* 0x000fe2000fa1e004 */
[----:B------:R-:W1:Y:S03]  /*3470*/  S2R R43, SR_TID.X ;  /* 0x00000000002b7919 */ /* 0x000e660000002100 */
[----:B------:R-:W-:Y:S01]  /*3480*/  IADD3.X R5, PT, PT, RZ, UR27, RZ, P0, P2 ;  /* 0x0000001bff057c10 */ /* 0x000fe200087e44ff */
[----:B------:R-:W1:Y:S01]  /*3490*/  LDCU.64 UR26, c[0x0][0x390] ;  /* 0x00007200ff1a77ac */ /* 0x000e620008000a00 */
[----:B--2---:R-:W-:-:S03]  /*34a0*/  SHF.R.U32.HI R36, RZ, 0x5, R36 ;  /* 0x00000005ff247819 */ /* 0x004fc60000011624 */
[----:B------:R-:W-:Y:S01]  /*34b0*/  STG.E desc[UR12][R4.64], R196 ;  /* 0x000000c404007986 */ /* 0x000fe2000c10190c */
[----:B------:R-:W-:-:S03]  /*34c0*/  SGXT.U32 R36, R36, 0x2 ;  /* 0x000000022424781a */ /* 0x000fc60000000000 */
[----:B------:R-:W-:Y:S01]  /*34d0*/  STG.E desc[UR12][R4.64+0x80], R228 ;  /* 0x000080e404007986 */ /* 0x000fe2000c10190c */
[----:B------:R-:W-:Y:S02]  /*34e0*/  SHF.R.U32.HI R39, RZ, 0x5, R39 ;  /* 0x00000005ff277819 */ /* 0x000fe40000011627 */
[----:B------:R-:W-:Y:S01]  /*34f0*/  LOP3.LUT R36, R36, 0x10, RZ, 0xfc, !PT ;  /* 0x0000001024247812 */ /* 0x000fe200078efcff */
[----:B------:R-:W-:Y:S01]  /*3500*/  STG.E desc[UR12][R4.64+0x100], R160 ;  /* 0x000100a004007986 */ /* 0x000fe2000c10190c */
[----:B0-----:R-:W-:Y:S02]  /*3510*/  SHF.R.U32.HI R38, RZ, 0x5, R38 ;  /* 0x00000005ff267819 */ /* 0x001fe40000011626 */
[----:B------:R-:W-:Y:S01]  /*3520*/  SGXT.U32 R39, R39, 0x2 ;  /* 0x000000022727781a */ /* 0x000fe20000000000 */
[----:B---3--:R-:W-:Y:S01]  /*3530*/  STG.E desc[UR12][R4.64+0x180], R192 ;  /* 0x000180c004007986 */ /* 0x008fe2000c10190c */
[----:B------:R-:W-:Y:S02]  /*3540*/  SGXT.U32 R38, R38, 0x2 ;  /* 0x000000022626781a */ /* 0x000fe40000000000 */
[----:B-1----:R-:W-:Y:S01]  /*3550*/  SHF.R.U32.HI R42, RZ, 0x5, R42 ;  /* 0x00000005ff2a7819 */ /* 0x002fe2000001162a */
[----:B------:R-:W-:Y:S01]  /*3560*/  STG.E desc[UR12][R4.64+0x200], R96 ;  /* 0x0002006004007986 */ /* 0x000fe2000c10190c */
[----:B------:R-:W-:-:S02]  /*3570*/  SHF.R.U32.HI R44, RZ, 0x5, R44 ;  /* 0x00000005ff2c7819 */ /* 0x000fc4000001162c */
[----:B------:R-:W-:Y:S01]  /*3580*/  LOP3.LUT R39, R39, 0x14, RZ, 0xfc, !PT ;  /* 0x0000001427277812 */ /* 0x000fe200078efcff */
[----:B------:R-:W-:Y:S01]  /*3590*/  STG.E desc[UR12][R4.64+0x280], R128 ;  /* 0x0002808004007986 */ /* 0x000fe2000c10190c */
[----:B------:R-:W-:Y:S02]  /*35a0*/  SHF.R.U32.HI R37, RZ, 0x5, R37 ;  /* 0x00000005ff257819 */ /* 0x000fe40000011625 */
[----:B------:R-:W-:Y:S01]  /*35b0*/  LOP3.LUT R38, R38, 0x18, RZ, 0xfc, !PT ;  /* 0x0000001826267812 */ /* 0x000fe200078efcff */
[----:B------:R0:W-:Y:S01]  /*35c0*/  STG.E desc[UR12][R4.64+0x300], R8 ;  /* 0x0003000804007986 */ /* 0x0001e2000c10190c */
[----:B------:R-:W-:Y:S02]  /*35d0*/  SGXT.U32 R42, R42, 0x2 ;  /* 0x000000022a2a781a */ /* 0x000fe40000000000 */
[----:B------:R-:W-:Y:S01]  /*35e0*/  SGXT.U32 R44, R44, 0x2 ;  /* 0x000000022c2c781a */ /* 0x000fe20000000000 */
[----:B------:R1:W-:Y:S01]  /*35f0*/  STG.E desc[UR12][R4.64+0x380], R48 ;  /* 0x0003803004007986 */ /* 0x0003e2000c10190c */
[----:B------:R-:W-:-:S02]  /*3600*/  SGXT.U32 R37, R37, 0x2 ;  /* 0x000000022525781a */ /* 0x000fc40000000000 */
[----:B------:R-:W-:Y:S02]  /*3610*/  LOP3.LUT R42, R42, 0x20, RZ, 0xfc, !PT ;  /* 0x000000202a2a7812 */ /* 0x000fe400078efcff */
[----:B------:R-:W-:Y:S02]  /*3620*/  SHF.R.U32.HI R43, RZ, 0x5, R43 ;  /* 0x00000005ff2b7819 */ /* 0x000fe4000001162b */
[----:B------:R-:W-:Y:S01]  /*3630*/  LOP3.LUT R44, R44, 0x24, RZ, 0xfc, !PT ;  /* 0x000000242c2c7812 */ /* 0x000fe200078efcff */
[----:B0-----:R-:W-:Y:S01]  /*3640*/  IMAD.SHL.U32 R8, R36, 0x100, RZ ;  /* 0x0000010024087824 */ /* 0x001fe200078e00ff */
[----:B------:R-:W-:Y:S01]  /*3650*/  LOP3.LUT R37, R37, 0x1c, RZ, 0xfc, !PT ;  /* 0x0000001c25257812 */ /* 0x000fe200078efcff */
[----:B------:R-:W-:Y:S01]  /*3660*/  IMAD.SHL.U32 R40, R42, 0x100, RZ ;  /* 0x000001002a287824 */ /* 0x000fe200078e00ff */
[----:B------:R-:W-:Y:S01]  /*3670*/  SGXT.U32 R43, R43, 0x2 ;  /* 0x000000022b2b781a */ /* 0x000fe20000000000 */
[----:B-1----:R-:W-:Y:S02]  /*3680*/  IMAD.SHL.U32 R5, R39, 0x100, RZ ;  /* 0x0000010027057824 */ /* 0x002fe400078e00ff */
[----:B------:R-:W-:Y:S01]  /*3690*/  IMAD.SHL.U32 R41, R37, 0x100, RZ ;  /* 0x0000010025297824 */ /* 0x000fe200078e00ff */
[----:B------:R-:W-:-:S02]  /*36a0*/  LOP3.LUT R43, R43, 0x28, RZ, 0xfc, !PT ;  /* 0x000000282b2b7812 */ /* 0x000fc400078efcff */
[----:B------:R-:W-:Y:S02]  /*36b0*/  LEA R37, P3, R37, UR22, 0xa ;  /* 0x0000001625257c11 */ /* 0x000fe4000f8650ff */
[----:B----4-:R-:W-:Y:S01]  /*36c0*/  LEA R6, P0, R7, UR4, 0x2 ;  /* 0x0000000407067c11 */ /* 0x010fe2000f8010ff */
[----:B------:R-:W-:Y:S01]  /*36d0*/  IMAD.SHL.U32 R48, R251, 0x100, RZ ;  /* 0x00000100fb307824 */ /* 0x000fe200078e00ff */
[----:B------:R-:W-:Y:S01]  /*36e0*/  LEA.HI.X R41, R41, UR23, RZ, 0x2, P3 ;  /* 0x0000001729297c11 */ /* 0x000fe200098f14ff */
[----:B------:R-:W-:Y:S01]  /*36f0*/  IMAD.SHL.U32 R46, R43, 0x100, RZ ;  /* 0x000001002b2e7824 */ /* 0x000fe200078e00ff */
[----:B------:R-:W-:Y:S01]  /*3700*/  LEA.HI.X R7, R7, UR5, RZ, 0x2, P0 ;  /* 0x0000000507077c11 */ /* 0x000fe200080f14ff */
[----:B------:R-:W0:Y:S01]  /*3710*/  LDCU.64 UR4, c[0x0][0x390] ;  /* 0x00007200ff0477ac */ /* 0x000e220008000a00 */
[----:B------:R-:W-:Y:S01]  /*3720*/  IADD3 R6, P0, PT, R0, R6, RZ ;  /* 0x0000000600067210 */ /* 0x000fe20007f1e0ff */
[----:B------:R-:W-:Y:S01]  /*3730*/  IMAD.SHL.U32 R54, R248, 0x100, RZ ;  /* 0x00000100f8367824 */ /* 0x000fe200078e00ff */
[----:B------:R-:W1:Y:S03]  /*3740*/  LDCU.64 UR22, c[0x0][0x390] ;  /* 0x00007200ff1677ac */ /* 0x000e660008000a00 */
[----:B------:R-:W-:Y:S01]  /*3750*/  IMAD.X R7, RZ, RZ, R7, P0 ;  /* 0x000000ffff077224 */ /* 0x000fe200000e0607 */
[----:B------:R-:W-:-:S04]  /*3760*/  LEA R36, P0, R36, UR16, 0xa ;  /* 0x0000001024247c11 */ /* 0x000fc8000f8050ff */
[----:B------:R2:W-:Y:S01]  /*3770*/  STG.E desc[UR12][R6.64+0x80], R229 ;  /* 0x000080e506007986 */ /* 0x0005e2000c10190c */
[----:B------:R-:W-:Y:S01]  /*3780*/  LEA.HI.X R4, R8, UR17, RZ, 0x2, P0 ;  /* 0x0000001108047c11 */ /* 0x000fe200080f14ff */
[C---:B------:R-:W-:Y:S01]  /*3790*/  IMAD.SHL.U32 R8, R38.reuse, 0x100, RZ ;  /* 0x0000010026087824 */ /* 0x040fe200078e00ff */
[----:B------:R-:W-:Y:S01]  /*37a0*/  LEA R39, P0, R39, UR18, 0xa ;  /* 0x0000001227277c11 */ /* 0x000fe2000f8050ff */
[----:B------:R3:W-:Y:S01]  /*37b0*/  STG.E desc[UR12][R6.64+0x100], R161 ;  /* 0x000100a106007986 */ /* 0x0007e2000c10190c */
[----:B-----5:R-:W-:Y:S01]  /*37c0*/  LEA R38, P2, R38, UR20, 0xa ;  /* 0x0000001426267c11 */ /* 0x020fe2000f8450ff */
[----:B------:R-:W4:Y:S02]  /*37d0*/  LDCU.64 UR16, c[0x0][0x390] ;  /* 0x00007200ff1077ac */ /* 0x000f240008000a00 */
[----:B------:R-:W-:Y:S04]  /*37e0*/  STG.E desc[UR12][R6.64], R197 ;  /* 0x000000c506007986 */ /* 0x000fe8000c10190c */
[----:B--2---:R-:W2:Y:S04]  /*37f0*/  LDL.LU R229, [R1+0x78] ;  /* 0x0000780001e57983 */ /* 0x004ea80000300800 */
[----:B---3--:R-:W3:Y:S04]  /*3800*/  LDL.LU R161, [R1+0x74] ;  /* 0x0000740001a17983 */ /* 0x008ee80000300800 */
[----:B------:R-:W-:Y:S04]  /*3810*/  STG.E desc[UR12][R6.64+0x180], R193 ;  /* 0x000180c106007986 */ /* 0x000fe8000c10190c */
[----:B------:R-:W-:Y:S04]  /*3820*/  STG.E desc[UR12][R6.64+0x200], R97 ;  /* 0x0002006106007986 */ /* 0x000fe8000c10190c */
[----:B------:R-:W-:Y:S04]  /*3830*/  STG.E desc[UR12][R6.64+0x280], R129 ;  /* 0x0002808106007986 */ /* 0x000fe8000c10190c */
[----:B------:R-:W-:Y:S04]  /*3840*/  STG.E desc[UR12][R6.64+0x300], R9 ;  /* 0x0003000906007986 */ /* 0x000fe8000c10190c */
[----:B------:R5:W-:Y:S02]  /*3850*/  STG.E desc[UR12][R6.64+0x380], R49 ;  /* 0x0003803106007986 */ /* 0x000be4000c10190c */
[----:B-----5:R-:W-:Y:S01]  /*3860*/  LEA.HI.X R6, R5, UR19, RZ, 0x2, P0 ;  /* 0x0000001305067c11 */ /* 0x020fe200080f14ff */
[----:B------:R-:W5:Y:S01]  /*3870*/  LDCU.64 UR18, c[0x0][0x390] ;  /* 0x00007200ff1277ac */ /* 0x000f620008000a00 */
[----:B------:R-:W-:Y:S01]  /*3880*/  LEA R9, P0, R42, UR24, 0xa ;  /* 0x000000182a097c11 */ /* 0x000fe2000f8050ff */
[----:B------:R-:W-:Y:S01]  /*3890*/  IMAD.SHL.U32 R42, R44, 0x100, RZ ;  /* 0x000001002c2a7824 */ /* 0x000fe200078e00ff */
[----:B------:R-:W-:Y:S01]  /*38a0*/  LEA.HI.X R5, R8, UR21, RZ, 0x2, P2 ;  /* 0x0000001508057c11 */ /* 0x000fe200090f14ff */
[----:B------:R-:W-:Y:S01]  /*38b0*/  IMAD.SHL.U32 R53, R250, 0x100, RZ ;  /* 0x00000100fa357824 */ /* 0x000fe200078e00ff */
[----:B------:R-:W-:Y:S01]  /*38c0*/  LEA R7, P2, R44, UR26, 0xa ;  /* 0x0000001a2c077c11 */ /* 0x000fe2000f8450ff */
[----:B------:R-:W1:Y:S01]  /*38d0*/  LDCU.64 UR20, c[0x0][0x390] ;  /* 0x00007200ff1477ac */ /* 0x000e620008000a00 */
[----:B------:R-:W-:-:S02]  /*38e0*/  LEA R8, P3, R43, UR28, 0xa ;  /* 0x0000001c2b087c11 */ /* 0x000fc4000f8650ff */
[----:B------:R-:W-:Y:S01]  /*38f0*/  LEA.HI.X R42, R42, UR27, RZ, 0x2, P2 ;  /* 0x0000001b2a2a7c11 */ /* 0x000fe200090f14ff */
[----:B------:R-:W-:Y:S01]  /*3900*/  IMAD.SHL.U32 R44, R252, 0x100, RZ ;  /* 0x00000100fc2c7824 */ /* 0x000fe200078e00ff */
[----:B0-----:R-:W-:Y:S01]  /*3910*/  LEA R251, P2, R251, UR4, 0xa ;  /* 0x00000004fbfb7c11 */ /* 0x001fe2000f8450ff */
[----:B------:R-:W-:Y:S01]  /*3920*/  IMAD.SHL.U32 R52, R249, 0x100, RZ ;  /* 0x00000100f9347824 */ /* 0x000fe200078e00ff */
[----:B------:R-:W-:Y:S01]  /*3930*/  LEA.HI.X R40, R40, UR25, RZ, 0x2, P0 ;  /* 0x0000001928287c11 */ /* 0x000fe200080f14ff */
[----:B------:R-:W0:Y:S01]  /*3940*/  LDCU.64 UR26, c[0x0][0x390] ;  /* 0x00007200ff1a77ac */ /* 0x000e220008000a00 */
[----:B------:R-:W-:Y:S02]  /*3950*/  LEA R252, P0, R252, UR30, 0xa ;  /* 0x0000001efcfc7c11 */ /* 0x000fe4000f8050ff */
[----:B------:R-:W-:Y:S01]  /*3960*/  LEA.HI.X R48, R48, UR5, RZ, 0x2, P2 ;  /* 0x0000000530307c11 */ /* 0x000fe200090f14ff */
[----:B------:R-:W-:Y:S01]  /*3970*/  IMAD.SHL.U32 R59, R245, 0x100, RZ ;  /* 0x00000100f53b7824 */ /* 0x000fe200078e00ff */
[----:B------:R-:W-:Y:S01]  /*3980*/  LEA R45, P2, R248, UR36, 0xa ;  /* 0x00000024f82d7c11 */ /* 0x000fe2000f8450ff */
[----:B------:R-:W0:Y:S01]  /*3990*/  LDCU.64 UR24, c[0x0][0x390] ;  /* 0x00007200ff1877ac */ /* 0x000e220008000a00 */
[----:B------:R-:W-:-:S02]  /*39a0*/  LEA.HI.X R46, R46, UR29, RZ, 0x2, P3 ;  /* 0x0000001d2e2e7c11 */ /* 0x000fc400098f14ff */
[----:B------:R-:W-:Y:S01]  /*39b0*/  LEA R250, P3, R250, UR32, 0xa ;  /* 0x00000020fafa7c11 */ /* 0x000fe2000f8650ff */
[----:B------:R-:W0:Y:S01]  /*39c0*/  LDCU.64 UR28, c[0x0][0x390] ;  /* 0x00007200ff1c77ac */ /* 0x000e220008000a00 */
[----:B------:R-:W-:Y:S02]  /*39d0*/  LEA.HI.X R44, R44, UR31, RZ, 0x2, P0 ;  /* 0x0000001f2c2c7c11 */ /* 0x000fe400080f14ff */
[----:B------:R-:W-:Y:S01]  /*39e0*/  LEA R43, P0, R249, UR34, 0xa ;  /* 0x00000022f92b7c11 */ /* 0x000fe2000f8050ff */
[----:B------:R-:W-:Y:S01]  /*39f0*/  IMAD.SHL.U32 R57, R247, 0x100, RZ ;  /* 0x00000100f7397824 */ /* 0x000fe200078e00ff */
[----:B------:R-:W-:Y:S01]  /*3a00*/  LEA.HI.X R54, R54, UR37, RZ, 0x2, P2 ;  /* 0x0000002536367c11 */ /* 0x000fe200090f14ff */
[----:B------:R-:W0:Y:S01]  /*3a10*/  S2R R249, SR_TID.X ;  /* 0x0000000000f97919 */ /* 0x000e220000002100 */
[----:B----4-:R-:W-:Y:S01]  /*3a20*/  LEA R56, P2, R245, UR16, 0xa ;  /* 0x00000010f5387c11 */ /* 0x010fe2000f8450ff */
[----:B------:R-:W4:Y:S01]  /*3a30*/  LDCU.64 UR4, c[0x0][0x390] ;  /* 0x00007200ff0477ac */ /* 0x000f220008000a00 */
[----:B------:R-:W-:-:S02]  /*3a40*/  LEA.HI.X R53, R53, UR33, RZ, 0x2, P3 ;  /* 0x0000002135357c11 */ /* 0x000fc400098f14ff */
[----:B------:R-:W-:Y:S01]  /*3a50*/  LEA R47, P3, R247, UR38, 0xa ;  /* 0x00000026f72f7c11 */ /* 0x000fe2000f8650ff */
[----:B------:R-:W0:Y:S01]  /*3a60*/  LDCU.64 UR30, c[0x0][0x390] ;  /* 0x00007200ff1e77ac */ /* 0x000e220008000a00 */
[----:B------:R-:W-:Y:S01]  /*3a70*/  LEA.HI.X R59, R59, UR17, RZ, 0x2, P2 ;  /* 0x000000113b3b7c11 */ /* 0x000fe200090f14ff */
[C---:B------:R-:W-:Y:S01]  /*3a80*/  IMAD.SHL.U32 R63, R244.reuse, 0x100, RZ ;  /* 0x00000100f43f7824 */ /* 0x040fe200078e00ff */
[----:B------:R-:W-:Y:S01]  /*3a90*/  LEA.HI.X R57, R57, UR39, RZ, 0x2, P3 ;  /* 0x0000002739397c11 */ /* 0x000fe200098f14ff */
[----:B------:R-:W0:Y:S01]  /*3aa0*/  LDCU.64 UR16, c[0x0][0x390] ;  /* 0x00007200ff1077ac */ /* 0x000e220008000a00 */
[----:B------:R-:W-:Y:S01]  /*3ab0*/  LEA R58, P3, R244, UR42, 0xa ;  /* 0x0000002af43a7c11 */ /* 0x000fe2000f8650ff */
[----:B------:R-:W-:Y:S01]  /*3ac0*/  IMAD.SHL.U32 R55, R246, 0x100, RZ ;  /* 0x00000100f6377824 */ /* 0x000fe200078e00ff */
[----:B------:R-:W-:Y:S01]  /*3ad0*/  LEA.HI.X R52, R52, UR35, RZ, 0x2, P0 ;  /* 0x0000002334347c11 */ /* 0x000fe200080f14ff */
[----:B------:R-:W-:Y:S01]  /*3ae0*/  IMAD.SHL.U32 R97, R241, 0x100, RZ ;  /* 0x00000100f1617824 */ /* 0x000fe200078e00ff */
[----:B------:R-:W-:Y:S01]  /*3af0*/  LEA R49, P0, R246, UR40, 0xa ;  /* 0x00000028f6317c11 */ /* 0x000fe2000f8050ff */
[----:B------:R-:W-:Y:S01]  /*3b00*/  IMAD.SHL.U32 R61, R243, 0x100, RZ ;  /* 0x00000100f33d7824 */ /* 0x000fe200078e00ff */
[----:B------:R-:W-:Y:S01]  /*3b10*/  LEA.HI.X R63, R63, UR43, RZ, 0x2, P3 ;  /* 0x0000002b3f3f7c11 */ /* 0x000fe200098f14ff */
[----:B------:R-:W-:Y:S01]  /*3b20*/  IMAD.SHL.U32 R65, R242, 0x100, RZ ;  /* 0x00000100f2417824 */ /* 0x000fe200078e00ff */
[----:B-1----:R-:W-:Y:S01]  /*3b30*/  LEA R64, P3, R241, UR22, 0xa ;  /* 0x00000016f1407c11 */ /* 0x002fe2000f8650ff */
[----:B------:R-:W-:Y:S01]  /*3b40*/  IMAD.SHL.U32 R129, R238, 0x100, RZ ;  /* 0x00000100ee817824 */ /* 0x000fe200078e00ff */
[----:B------:R-:W-:Y:S01]  /*3b50*/  LEA.HI.X R55, R55, UR41, RZ, 0x2, P0 ;  /* 0x0000002937377c11 */ /* 0x000fe200080f14ff */
[----:B------:R-:W-:Y:S01]  /*3b60*/  IMAD.SHL.U32 R193, R237, 0x100, RZ ;  /* 0x00000100edc17824 */ /* 0x000fe200078e00ff */
[----:B-----5:R-:W-:Y:S01]  /*3b70*/  LEA R60, P0, R243, UR18, 0xa ;  /* 0x00000012f33c7c11 */ /* 0x020fe2000f8050ff */
[----:B------:R-:W-:Y:S01]  /*3b80*/  IMAD.SHL.U32 R67, R240, 0x100, RZ ;  /* 0x00000100f0437824 */ /* 0x000fe200078e00ff */
[----:B------:R-:W-:Y:S01]  /*3b90*/  LEA R62, P2, R242, UR20, 0xa ;  /* 0x00000014f23e7c11 */ /* 0x000fe2000f8450ff */
[----:B------:R-:W-:Y:S01]  /*3ba0*/  IMAD.SHL.U32 R128, R239, 0x100, RZ ;  /* 0x00000100ef807824 */ /* 0x000fe200078e00ff */
[----:B------:R-:W-:Y:S01]  /*3bb0*/  LEA.HI.X R97, R97, UR23, RZ, 0x2, P3 ;  /* 0x0000001761617c11 */ /* 0x000fe200098f14ff */
[----:B------:R-:W-:Y:S01]  /*3bc0*/  IMAD.SHL.U32 R228, R236, 0x100, RZ ;  /* 0x00000100ece47824 */ /* 0x000fe200078e00ff */
[----:B0-----:R-:W-:Y:S01]  /*3bd0*/  LEA R160, P3, R238, UR26, 0xa ;  /* 0x0000001aeea07c11 */ /* 0x001fe2000f8650ff */
[----:B------:R-:W0:Y:S01]  /*3be0*/  LDCU.64 UR32, c[0x0][0x390] ;  /* 0x00007200ff2077ac */ /* 0x000e220008000a00 */
[----:B------:R-:W-:-:S02]  /*3bf0*/  LEA.HI.X R61, R61, UR19, RZ, 0x2, P0 ;  /* 0x000000133d3d7c11 */ /* 0x000fc400080f14ff */
[----:B------:R-:W-:Y:S01]  /*3c00*/  LEA R192, P4, R237, UR28, 0xa ;  /* 0x0000001cedc07c11 */ /* 0x000fe2000f8850ff */
[----:B------:R-:W-:Y:S01]  /*3c10*/  IMAD.SHL.U32 R241, R3, 0x100, RZ ;  /* 0x0000010003f17824 */ /* 0x000fe200078e00ff */
[----:B------:R-:W-:Y:S01]  /*3c20*/  LEA.HI.X R65, R65, UR21, RZ, 0x2, P2 ;  /* 0x0000001541417c11 */ /* 0x000fe200090f14ff */
[----:B------:R-:W1:Y:S01]  /*3c30*/  LDCU.64 UR18, c[0x0][0x390] ;  /* 0x00007200ff1277ac */ /* 0x000e620008000a00 */
[----:B------:R-:W-:Y:S02]  /*3c40*/  LEA R66, P0, R240, UR24, 0xa ;  /* 0x00000018f0427c11 */ /* 0x000fe4000f8050ff */
[----:B----4-:R-:W-:Y:S02]  /*3c50*/  LEA R96, P2, R239, UR4, 0xa ;  /* 0x00000004ef607c11 */ /* 0x010fe4000f8450ff */
[----:B------:R-:W-:Y:S02]  /*3c60*/  LEA.HI.X R129, R129, UR27, RZ, 0x2, P3 ;  /* 0x0000001b81817c11 */ /* 0x000fe400098f14ff */
[----:B------:R-:W-:-:S02]  /*3c70*/  LEA.HI.X R193, R193, UR29, RZ, 0x2, P4 ;  /* 0x0000001dc1c17c11 */ /* 0x000fc4000a0f14ff */
[----:B------:R-:W-:Y:S02]  /*3c80*/  LEA R196, P3, R236, UR30, 0xa ;  /* 0x0000001eecc47c11 */ /* 0x000fe4000f8650ff */
[----:B------:R-:W-:Y:S02]  /*3c90*/  LEA.HI.X R67, R67, UR25, RZ, 0x2, P0 ;  /* 0x0000001943437c11 */ /* 0x000fe400080f14ff */
[----:B------:R-:W-:Y:S02]  /*3ca0*/  LEA R236, P4, R3, UR16, 0xa ;  /* 0x0000001003ec7c11 */ /* 0x000fe4000f8850ff */
[----:B------:R-:W-:Y:S02]  /*3cb0*/  LEA.HI.X R128, R128, UR5, RZ, 0x2, P2 ;  /* 0x0000000580807c11 */ /* 0x000fe400090f14ff */
[----:B------:R-:W-:Y:S01]  /*3cc0*/  SHF.R.U32.HI R249, RZ, 0x5, R249 ;  /* 0x00000005fff97819 */ /* 0x000fe200000116f9 */
[----:B------:R-:W4:Y:S01]  /*3cd0*/  S2R R240, SR_TID.X ;  /* 0x0000000000f07919 */ /* 0x000f220000002100 */
[----:B------:R-:W-:Y:S01]  /*3ce0*/  LEA.HI.X R241, R241, UR17, RZ, 0x2, P4 ;  /* 0x00000011f1f17c11 */ /* 0x000fe2000a0f14ff */
[----:B------:R-:W5:Y:S01]  /*3cf0*/  LDCU.64 UR4, c[0x0][0x390] ;  /* 0x00007200ff0477ac */ /* 0x000f620008000a00 */
[----:B------:R-:W-:-:S02]  /*3d00*/  SGXT.U32 R249, R249, 0x2 ;  /* 0x00000002f9f9781a */ /* 0x000fc40000000000 */
[----:B------:R-:W-:Y:S02]  /*3d10*/  IADD3 R242, P4, PT, R0, R36, RZ ;  /* 0x0000002400f27210 */ /* 0x000fe40007f9e0ff */
[----:B------:R-:W-:Y:S02]  /*3d20*/  LEA.HI.X R228, R228, UR31, RZ, 0x2, P3 ;  /* 0x0000001fe4e47c11 */ /* 0x000fe400098f14ff */
[----:B------:R-:W-:Y:S02]  /*3d30*/  LOP3.LUT R249, R249, 0x74, RZ, 0xfc, !PT ;  /* 0x00000074f9f97812 */ /* 0x000fe400078efcff */
[C---:B------:R-:W-:Y:S02]  /*3d40*/  IADD3 R248, P5, PT, R0.reuse, R39, RZ ;  /* 0x0000002700f87210 */ /* 0x040fe40007fbe0ff */
[C---:B------:R-:W-:Y:S01]  /*3d50*/  IADD3 R246, P3, PT, R0.reuse, R38, RZ ;  /* 0x0000002600f67210 */ /* 0x040fe20007f7e0ff */
[----:B------:R-:W-:Y:S01]  /*3d60*/  IMAD.X R243, RZ, RZ, R4, P4 ;  /* 0x000000fffff37224 */ /* 0x000fe200020e0604 */
[----:B------:R-:W-:-:S02]  /*3d70*/  IADD3 R244, P6, PT, R0, R37, RZ ;  /* 0x0000002500f47210 */ /* 0x000fc40007fde0ff */
[C---:B------:R-:W-:Y:S01]  /*3d80*/  IADD3 R4, P4, PT, R0.reuse, R9, RZ ;  /* 0x0000000900047210 */ /* 0x040fe20007f9e0ff */
[----:B------:R-:W-:Y:S01]  /*3d90*/  IMAD.X R247, RZ, RZ, R5, P3 ;  /* 0x000000fffff77224 */ /* 0x000fe200018e0605 */
[C---:B------:R-:W-:Y:S01]  /*3da0*/  IADD3 R8, P3, PT, R0.reuse, R8, RZ ;  /* 0x0000000800087210 */ /* 0x040fe20007f7e0ff */
[----:B------:R-:W-:Y:S01]  /*3db0*/  IMAD.X R245, RZ, RZ, R41, P6 ;  /* 0x000000fffff57224 */ /* 0x000fe200030e0629 */
[C---:B------:R-:W-:Y:S01]  /*3dc0*/  IADD3 R36, P6, PT, R0.reuse, R252, RZ ;  /* 0x000000fc00247210 */ /* 0x040fe20007fde0ff */
[----:B------:R-:W-:Y:S01]  /*3dd0*/  IMAD.X R5, RZ, RZ, R40, P4 ;  /* 0x000000ffff057224 */ /* 0x000fe200020e0628 */
[C---:B------:R-:W-:Y:S01]  /*3de0*/  IADD3 R38, P4, PT, R0.reuse, R251, RZ ;  /* 0x000000fb00267210 */ /* 0x040fe20007f9e0ff */
[----:B------:R-:W-:Y:S01]  /*3df0*/  IMAD.X R9, RZ, RZ, R46, P3 ;  /* 0x000000ffff097224 */ /* 0x000fe200018e062e */
[----:B------:R-:W5:Y:S01]  /*3e00*/  LDL.LU R252, [R1+0xc] ;  /* 0x00000c0001fc7983 */ /* 0x000f620000300800 */
[----:B------:R-:W-:Y:S01]  /*3e10*/  IMAD.X R37, RZ, RZ, R44, P6 ;  /* 0x000000ffff257224 */ /* 0x000fe200030e062c */
[C---:B------:R-:W-:Y:S01]  /*3e20*/  IADD3 R44, P6, PT, R0.reuse, R45, RZ ;  /* 0x0000002d002c7210 */ /* 0x040fe20007fde0ff */
[----:B------:R-:W-:Y:S01]  /*3e30*/  IMAD.X R39, RZ, RZ, R48, P4 ;  /* 0x000000ffff277224 */ /* 0x000fe200020e0630 */
[----:B------:R-:W-:-:S03]  /*3e40*/  IADD3 R46, P4, PT, R0, R47, RZ ;  /* 0x0000002f002e7210 */ /* 0x000fc60007f9e0ff */
[----:B------:R-:W-:Y:S01]  /*3e50*/  IMAD.X R45, RZ, RZ, R54, P6 ;  /* 0x000000ffff2d7224 */ /* 0x000fe200030e0636 */
[C---:B------:R-:W-:Y:S01]  /*3e60*/  IADD3 R58, P6, PT, R0.reuse, R58, RZ ;  /* 0x0000003a003a7210 */ /* 0x040fe20007fde0ff */
[----:B------:R-:W-:Y:S01]  /*3e70*/  IMAD.X R47, RZ, RZ, R57, P4 ;  /* 0x000000ffff2f7224 */ /* 0x000fe200020e0639 */
[----:B------:R-:W-:Y:S02]  /*3e80*/  IADD3 R60, P4, PT, R0, R60, RZ ;  /* 0x0000003c003c7210 */ /* 0x000fe40007f9e0ff */
[----:B----4-:R-:W-:-:S03]  /*3e90*/  SHF.R.U32.HI R240, RZ, 0x5, R240 ;  /* 0x00000005fff07819 */ /* 0x010fc600000116f0 */
[----:B------:R-:W-:Y:S01]  /*3ea0*/  IMAD.X R61, RZ, RZ, R61, P4 ;  /* 0x000000ffff3d7224 */ /* 0x000fe200020e063d */
[----:B------:R-:W-:Y:S02]  /*3eb0*/  IADD3 R96, P4, PT, R0, R96, RZ ;  /* 0x0000006000607210 */ /* 0x000fe40007f9e0ff */
[----:B------:R-:W-:-:S04]  /*3ec0*/  SGXT.U32 R240, R240, 0x2 ;  /* 0x00000002f0f0781a */ /* 0x000fc80000000000 */
[----:B------:R-:W-:Y:S02]  /*3ed0*/  LOP3.LUT R240, R240, 0x7c, RZ, 0xfc, !PT ;  /* 0x0000007cf0f07812 */ /* 0x000fe400078efcff */
[----:B--2---:R-:W-:Y:S02]  /*3ee0*/  LEA R3, P0, R229, UR8, 0x2 ;  /* 0x00000008e5037c11 */ /* 0x004fe4000f8010ff */
[----:B---3--:R-:W-:Y:S02]  /*3ef0*/  LEA R197, P2, R161, UR14, 0x2 ;  /* 0x0000000ea1c57c11 */ /* 0x008fe4000f8410ff */
[----:B------:R-:W-:Y:S02]  /*3f00*/  LEA.HI.X R237, R229, UR9, RZ, 0x2, P0 ;  /* 0x00000009e5ed7c11 */ /* 0x000fe400080f14ff */
[----:B------:R-:W-:Y:S02]  /*3f10*/  LEA.HI.X R229, R161, UR15, RZ, 0x2, P2 ;  /* 0x0000000fa1e57c11 */ /* 0x000fe400090f14ff */
[----:B------:R-:W2:Y:S01]  /*3f20*/  S2R R161, SR_TID.X ;  /* 0x0000000000a17919 */ /* 0x000ea20000002100 */
[----:B0-----:R-:W-:Y:S01]  /*3f30*/  LEA R238, P0, R249, UR32, 0xa ;  /* 0x00000020f9ee7c11 */ /* 0x001fe2000f8050ff */
[----:B------:R-:W-:Y:S01]  /*3f40*/  IMAD.X R249, RZ, RZ, R6, P5 ;  /* 0x000000fffff97224 */ /* 0x000fe200028e0606 */
[----:B------:R-:W-:-:S05]  /*3f50*/  IADD3 R6, P5, PT, R0, R7, RZ ;  /* 0x0000000700067210 */ /* 0x000fca0007fbe0ff */
[----:B------:R-:W-:Y:S01]  /*3f60*/  IMAD.X R7, RZ, RZ, R42, P5 ;  /* 0x000000ffff077224 */ /* 0x000fe200028e062a */
[C---:B------:R-:W-:Y:S02]  /*3f70*/  IADD3 R40, P5, PT, R0.reuse, R250, RZ ;  /* 0x000000fa00287210 */ /* 0x040fe40007fbe0ff */
[----:B------:R-:W-:-:S03]  /*3f80*/  IADD3 R42, P3, PT, R0, R43, RZ ;  /* 0x0000002b002a7210 */ /* 0x000fc60007f7e0ff */
[----:B------:R-:W-:Y:S01]  /*3f90*/  IMAD.X R41, RZ, RZ, R53, P5 ;  /* 0x000000ffff297224 */ /* 0x000fe200028e0635 */
[C---:B------:R-:W-:Y:S01]  /*3fa0*/  IADD3 R48, P5, PT, R0.reuse, R49, RZ ;  /* 0x0000003100307210 */ /* 0x040fe20007fbe0ff */
[----:B------:R-:W-:Y:S01]  /*3fb0*/  IMAD.X R43, RZ, RZ, R52, P3 ;  /* 0x000000ffff2b7224 */ /* 0x000fe200018e0634 */
[----:B------:R-:W-:-:S03]  /*3fc0*/  IADD3 R56, P3, PT, R0, R56, RZ ;  /* 0x0000003800387210 */ /* 0x000fc60007f7e0ff */
[----:B------:R-:W-:Y:S01]  /*3fd0*/  IMAD.X R49, RZ, RZ, R55, P5 ;  /* 0x000000ffff317224 */ /* 0x000fe200028e0637 */
[C---:B------:R-:W-:Y:S01]  /*3fe0*/  IADD3 R62, P5, PT, R0.reuse, R62, RZ ;  /* 0x0000003e003e7210 */ /* 0x040fe20007fbe0ff */
[----:B------:R-:W-:Y:S01]  /*3ff0*/  IMAD.X R57, RZ, RZ, R59, P3 ;  /* 0x000000ffff397224 */ /* 0x000fe200018e063b */
[C---:B------:R-:W-:Y:S01]  /*4000*/  IADD3 R64, P3, PT, R0.reuse, R64, RZ ;  /* 0x0000004000407210 */ /* 0x040fe20007f7e0ff */
[----:B------:R-:W-:Y:S01]  /*4010*/  IMAD.X R59, RZ, RZ, R63, P6 ;  /* 0x000000ffff3b7224 */ /* 0x000fe200030e063f */
[C---:B------:R-:W-:Y:S02]  /*4020*/  IADD3 R66, P6, PT, R0.reuse, R66, RZ ;  /* 0x0000004200427210 */ /* 0x040fe40007fde0ff */
[----:B--2---:R-:W-:Y:S01]  /*4030*/  SHF.R.U32.HI R161, RZ, 0x5, R161 ;  /* 0x00000005ffa17819 */ /* 0x004fe200000116a1 */
[----:B------:R-:W-:Y:S01]  /*4040*/  IMAD.X R63, RZ, RZ, R65, P5 ;  /* 0x000000ffff3f7224 */ /* 0x000fe200028e0641 */
[----:B------:R-:W0:Y:S02]  /*4050*/  LDSM.16.M88.4 R52, [R2+0x100] ;  /* 0x000100000234783b */ /* 0x000e240000000200 */
[----:B------:R-:W-:Y:S01]  /*4060*/  SGXT.U32 R161, R161, 0x2 ;  /* 0x00000002a1a1781a */ /* 0x000fe20000000000 */
[----:B------:R-:W-:Y:S01]  /*4070*/  IMAD.X R65, RZ, RZ, R97, P3 ;  /* 0x000000ffff417224 */ /* 0x000fe200018e0661 */
[C---:B------:R-:W-:Y:S01]  /*4080*/  IADD3 R160, P5, PT, R0.reuse, R160, RZ ;  /* 0x000000a000a07210 */ /* 0x040fe20007fbe0ff */
[----:B------:R-:W-:Y:S01]  /*4090*/  IMAD.X R67, RZ, RZ, R67, P6 ;  /* 0x000000ffff437224 */ /* 0x000fe200030e0643 */
[----:B------:R-:W-:Y:S01]  /*40a0*/  LOP3.LUT R161, R161, 0x78, RZ, 0xfc, !PT ;  /* 0x00000078a1a17812 */ /* 0x000fe200078efcff */
[----:B------:R-:W-:Y:S01]  /*40b0*/  IMAD.X R97, RZ, RZ, R128, P4 ;  /* 0x000000ffff617224 */ /* 0x000fe200020e0680 */
[----:B------:R-:W-:-:S02]  /*40c0*/  IADD3 R192, P3, PT, R0, R192, RZ ;  /* 0x000000c000c07210 */ /* 0x000fc40007f7e0ff */
[C---:B------:R-:W-:Y:S02]  /*40d0*/  IADD3 R196, P6, PT, R0.reuse, R196, RZ ;  /* 0x000000c400c47210 */ /* 0x040fe40007fde0ff */
[----:B-1----:R-:W-:Y:S01]  /*40e0*/  LEA R239, P2, R161, UR18, 0xa ;  /* 0x00000012a1ef7c11 */ /* 0x002fe2000f8450ff */
[----:B------:R-:W-:Y:S01]  /*40f0*/  IMAD.X R161, RZ, RZ, R129, P5 ;  /* 0x000000ffffa17224 */ /* 0x000fe200028e0681 */
[C---:B------:R-:W-:Y:S01]  /*4100*/  IADD3 R128, P4, PT, R0.reuse, R3, RZ ;  /* 0x0000000300807210 */ /* 0x040fe20007f9e0ff */
[----:B------:R-:W-:Y:S01]  /*4110*/  IMAD.X R193, RZ, RZ, R193, P3 ;  /* 0x000000ffffc17224 */ /* 0x000fe200018e06c1 */
[C---:B------:R-:W-:Y:S01]  /*4120*/  IADD3 R250, P5, PT, R0.reuse, R197, RZ ;  /* 0x000000c500fa7210 */ /* 0x040fe20007fbe0ff */
[----:B------:R-:W-:Y:S01]  /*4130*/  IMAD.X R197, RZ, RZ, R228, P6 ;  /* 0x000000ffffc57224 */ /* 0x000fe200030e06e4 */
[----:B------:R-:W-:Y:S01]  /*4140*/  IADD3 R228, P3, PT, R0, R236, RZ ;  /* 0x000000ec00e47210 */ /* 0x000fe20007f7e0ff */
[----:B------:R-:W-:Y:S01]  /*4150*/  IMAD.X R129, RZ, RZ, R237, P4 ;  /* 0x000000ffff817224 */ /* 0x000fe200020e06ed */
[----:B-----5:R-:W-:Y:S01]  /*4160*/  LEA R240, P4, R240, UR4, 0xa ;  /* 0x00000004f0f07c11 */ /* 0x020fe2000f8850ff */
[----:B------:R-:W-:Y:S01]  /*4170*/  IMAD.X R251, RZ, RZ, R229, P5 ;  /* 0x000000fffffb7224 */ /* 0x000fe200028e06e5 */
[----:B------:R-:W2:Y:S01]  /*4180*/  LDL.LU R3, [R1+0x68] ;  /* 0x0000680001037983 */ /* 0x000ea20000300800 */
[C---:B------:R-:W-:Y:S01]  /*4190*/  IADD3 R236, P6, PT, R0.reuse, R238, RZ ;  /* 0x000000ee00ec7210 */ /* 0x040fe20007fde0ff */
[----:B------:R-:W-:Y:S01]  /*41a0*/  IMAD.X R229, RZ, RZ, R241, P3 ;  /* 0x000000ffffe57224 */ /* 0x000fe200018e06f1 */
[C---:B------:R-:W-:Y:S01]  /*41b0*/  IADD3 R238, P5, PT, R0.reuse, R239, RZ ;  /* 0x000000ef00ee7210 */ /* 0x040fe20007fbe0ff */
[----:B------:R-:W3:Y:S01]  /*41c0*/  LDL.LU R237, [R1+0x8] ;  /* 0x0000080001ed7983 */ /* 0x000ee20000300800 */
[----:B------:R-:W-:-:S03]  /*41d0*/  IADD3 R240, P3, PT, R0, R240, RZ ;  /* 0x000000f000f07210 */ /* 0x000fc60007f7e0ff */
[----:B------:R-:W4:Y:S04]  /*41e0*/  LDL.LU R239, [R1+0x4] ;  /* 0x0000040001ef7983 */ /* 0x000f280000300800 */
[----:B------:R-:W5:Y:S04]  /*41f0*/  LDL.LU R241, [R1+0x60] ;  /* 0x0000600001f17983 */ /* 0x000f680000300800 */
[----:B------:R-:W2:Y:S04]  /*4200*/  LDL.LU R0, [R1+0x64] ;  /* 0x0000640001007983 */ /* 0x000ea80000300800 */
[----:B------:R1:W-:Y:S04]  /*4210*/  STG.E desc[UR12][R128.64], R198 ;  /* 0x000000c680007986 */ /* 0x0003e8000c10190c */
[----:B-1----:R-:W2:Y:S04]  /*4220*/  LDL.LU R198, [R1] ;  /* 0x0000000001c67983 */ /* 0x002ea80000300800 */
[----:B------:R-:W-:Y:S04]  /*4230*/  STG.E desc[UR12][R128.64+0x80], R230 ;  /* 0x000080e680007986 */ /* 0x000fe8000c10190c */
        /* <DEDUP_REMOVED lines=20> */
[----:B0-----:R-:W-:Y:S04]  /*4380*/  STG.E desc[UR12][R242.64+0x380], R52 ;  /* 0x00038034f2007986 */ /* 0x001fe8000c10190c */
[----:B------:R-:W0:Y:S04]  /*4390*/  LDSM.16.M88.4 R128, [R2+0x200] ;  /* 0x000200000280783b */ /* 0x000e280000000200 */
[----:B--2---:R-:W-:Y:S04]  /*43a0*/  STG.E desc[UR12][R242.64], R198 ;  /* 0x000000c6f2007986 */ /* 0x004fe8000c10190c */
[----:B----4-:R-:W-:Y:S04]  /*43b0*/  STG.E desc[UR12][R248.64], R239 ;  /* 0x000000eff8007986 */ /* 0x010fe8000c10190c */
[----:B------:R-:W-:Y:S04]  /*43c0*/  STG.E desc[UR12][R248.64+0x80], R225 ;  /* 0x000080e1f8007986 */ /* 0x000fe8000c10190c */
[----:B------:R-:W-:Y:S04]  /*43d0*/  STG.E desc[UR12][R248.64+0x100], R157 ;  /* 0x0001009df8007986 */ /* 0x000fe8000c10190c */
[----:B------:R-:W-:Y:S04]  /*43e0*/  STG.E desc[UR12][R248.64+0x180], R189 ;  /* 0x000180bdf8007986 */ /* 0x000fe8000c10190c */
[----:B------:R-:W-:Y:S04]  /*43f0*/  STG.E desc[UR12][R248.64+0x200], R93 ;  /* 0x0002005df8007986 */ /* 0x000fe8000c10190c */
[----:B------:R-:W-:Y:S04]  /*4400*/  STG.E desc[UR12][R248.64+0x280], R125 ;  /* 0x0002807df8007986 */ /* 0x000fe8000c10190c */
[----:B------:R-:W-:Y:S04]  /*4410*/  STG.E desc[UR12][R248.64+0x300], R233 ;  /* 0x000300e9f8007986 */ /* 0x000fe8000c10190c */
[----:B------:R-:W-:Y:S04]  /*4420*/  STG.E desc[UR12][R248.64+0x380], R53 ;  /* 0x00038035f8007986 */ /* 0x000fe8000c10190c */
[----:B---3--:R-:W-:Y:S04]  /*4430*/  STG.E desc[UR12][R246.64], R237 ;  /* 0x000000edf6007986 */ /* 0x008fe8000c10190c */
[----:B------:R-:W-:Y:S04]  /*4440*/  STG.E desc[UR12][R246.64+0x80], R226 ;  /* 0x000080e2f6007986 */ /* 0x000fe8000c10190c */
[----:B------:R-:W-:Y:S04]  /*4450*/  STG.E desc[UR12][R246.64+0x100], R158 ;  /* 0x0001009ef6007986 */ /* 0x000fe8000c10190c */
[----:B------:R-:W-:Y:S04]  /*4460*/  STG.E desc[UR12][R246.64+0x180], R190 ;  /* 0x000180bef6007986 */ /* 0x000fe8000c10190c */
[----:B------:R-:W-:Y:S04]  /*4470*/  STG.E desc[UR12][R246.64+0x200], R94 ;  /* 0x0002005ef6007986 */ /* 0x000fe8000c10190c */
[----:B------:R-:W-:Y:S04]  /*4480*/  STG.E desc[UR12][R246.64+0x280], R126 ;  /* 0x0002807ef6007986 */ /* 0x000fe8000c10190c */
[----:B------:R-:W-:Y:S04]  /*4490*/  STG.E desc[UR12][R246.64+0x300], R234 ;  /* 0x000300eaf6007986 */ /* 0x000fe8000c10190c */
[----:B------:R-:W-:Y:S04]  /*44a0*/  STG.E desc[UR12][R246.64+0x380], R54 ;  /* 0x00038036f6007986 */ /* 0x000fe8000c10190c */
[----:B------:R1:W-:Y:S04]  /*44b0*/  STG.E desc[UR12][R244.64], R252 ;  /* 0x000000fcf4007986 */ /* 0x0003e8000c10190c */
[----:B-1----:R-:W2:Y:S04]  /*44c0*/  LDL.LU R252, [R1+0x6c] ;  /* 0x00006c0001fc7983 */ /* 0x002ea80000300800 */
[----:B------:R-:W-:Y:S04]  /*44d0*/  STG.E desc[UR12][R244.64+0x80], R227 ;  /* 0x000080e3f4007986 */ /* 0x000fe8000c10190c */
[----:B------:R-:W-:Y:S04]  /*44e0*/  STG.E desc[UR12][R244.64+0x100], R159 ;  /* 0x0001009ff4007986 */ /* 0x000fe8000c10190c */
[----:B------:R-:W-:Y:S04]  /*44f0*/  STG.E desc[UR12][R244.64+0x180], R191 ;  /* 0x000180bff4007986 */ /* 0x000fe8000c10190c */
[----:B------:R-:W-:Y:S04]  /*4500*/  STG.E desc[UR12][R244.64+0x200], R95 ;  /* 0x0002005ff4007986 */ /* 0x000fe8000c10190c */
[----:B------:R-:W-:Y:S04]  /*4510*/  STG.E desc[UR12][R244.64+0x280], R127 ;  /* 0x0002807ff4007986 */ /* 0x000fe8000c10190c */
[----:B------:R-:W-:Y:S04]  /*4520*/  STG.E desc[UR12][R244.64+0x300], R235 ;  /* 0x000300ebf4007986 */ /* 0x000fe8000c10190c */
[----:B------:R-:W-:Y:S04]  /*4530*/  STG.E desc[UR12][R244.64+0x380], R55 ;  /* 0x00038037f4007986 */ /* 0x000fe8000c10190c */
[----:B-----5:R-:W-:Y:S04]  /*4540*/  STG.E desc[UR12][R4.64], R241 ;  /* 0x000000f104007986 */ /* 0x020fe8000c10190c */
[----:B------:R-:W-:Y:S04]  /*4550*/  STG.E desc[UR12][R4.64+0x80], R220 ;  /* 0x000080dc04007986 */ /* 0x000fe8000c10190c */
[----:B------:R-:W-:Y:S04]  /*4560*/  STG.E desc[UR12][R4.64+0x100], R152 ;  /* 0x0001009804007986 */ /* 0x000fe8000c10190c */
[----:B------:R-:W-:Y:S04]  /*4570*/  STG.E desc[UR12][R4.64+0x180], R184 ;  /* 0x000180b804007986 */ /* 0x000fe8000c10190c */
[----:B------:R-:W-:Y:S04]  /*4580*/  STG.E desc[UR12][R4.64+0x200], R88 ;  /* 0x0002005804007986 */ /* 0x000fe8000c10190c */
[----:B------:R-:W-:Y:S04]  /*4590*/  STG.E desc[UR12][R4.64+0x280], R120 ;  /* 0x0002807804007986 */ /* 0x000fe8000c10190c */
[----:B------:R-:W-:Y:S04]  /*45a0*/  STG.E desc[UR12][R4.64+0x300], R32 ;  /* 0x0003002004007986 */ /* 0x000fe8000c10190c */
[----:B0-----:R-:W-:Y:S04]  /*45b0*/  STG.E desc[UR12][R4.64+0x380], R128 ;  /* 0x0003808004007986 */ /* 0x001fe8000c10190c */
[----:B------:R-:W3:Y:S04]  /*45c0*/  LDL.LU R198, [R1+0x50] ;  /* 0x0000500001c67983 */ /* 0x000ee80000300800 */
        /* <DEDUP_REMOVED lines=8> */
[----:B------:R-:W4:Y:S04]  /*4650*/  LDL.LU R239, [R1+0x54] ;  /* 0x0000540001ef7983 */ /* 0x000f280000300800 */
        /* <DEDUP_REMOVED lines=8> */
[----:B------:R-:W5:Y:S04]  /*46e0*/  LDL.LU R237, [R1+0x58] ;  /* 0x0000580001ed7983 */ /* 0x000f680000300800 */
[----:B------:R-:W0:Y:S04]  /*46f0*/  LDSM.16.M88.4 R52, [R2+0x300] ;  /* 0x000300000234783b */ /* 0x000e280000000200 */
[----:B------:R-:W1:Y:S04]  /*4700*/  LDSM.16.M88.4 R4, [R2+0x400] ;  /* 0x000400000204783b */ /* 0x000e680000000200 */
[----:B------:R-:W0:Y:S04]  /*4710*/  LDSM.16.M88.4 R8, [R2+0x500] ;  /* 0x000500000208783b */ /* 0x000e280000000200 */
[----:B--2---:R2:W-:Y:S04]  /*4720*/  STG.E desc[UR12][R36.64], R252 ;  /* 0x000000fc24007986 */ /* 0x0045e8000c10190c */
[----:B--2---:R-:W2:Y:S04]  /*4730*/  LDL.LU R252, [R1+0x5c] ;  /* 0x00005c0001fc7983 */ /* 0x004ea80000300800 */
        /* <DEDUP_REMOVED lines=21> */
[----:B----4-:R-:W-:Y:S04]  /*4890*/  STG.E desc[UR12][R40.64], R239 ;  /* 0x000000ef28007986 */ /* 0x010fe8000c10190c */
        /* <DEDUP_REMOVED lines=11> */
[----:B------:R-:W5:Y:S04]  /*4950*/  LDL.LU R3, [R1+0x48] ;  /* 0x0000480001037983 */ /* 0x000f680000300800 */
[----:B--2---:R0:W-:Y:S04]  /*4960*/  STG.E desc[UR12][R44.64], R252 ;  /* 0x000000fc2c007986 */ /* 0x0041e8000c10190c */
[----:B0-----:R-:W2:Y:S04]  /*4970*/  LDL.LU R252, [R1+0x4c] ;  /* 0x00004c0001fc7983 */ /* 0x001ea80000300800 */
        /* <DEDUP_REMOVED lines=14> */
[----:B-1----:R-:W-:Y:S04]  /*4a60*/  STG.E desc[UR12][R46.64+0x380], R4 ;  /* 0x000380042e007986 */ /* 0x002fe8000c10190c */
        /* <DEDUP_REMOVED lines=19> */
[----:B------:R-:W0:Y:S04]  /*4ba0*/  LDSM.16.M88.4 R28, [R2+0x600] ;  /* 0x00060000021c783b */ /* 0x000e280000000200 */
[----:B--2---:R1:W-:Y:S04]  /*4bb0*/  STG.E desc[UR12][R58.64], R252 ;  /* 0x000000fc3a007986 */ /* 0x0043e8000c10190c */
        /* <DEDUP_REMOVED lines=8> */
[----:B------:R-:W2:Y:S04]  /*4c40*/  LDL.LU R241, [R1+0x20] ;  /* 0x0000200001f17983 */ /* 0x000ea80000300800 */
        /* <DEDUP_REMOVED lines=16> */
[----:B------:R-:W3:Y:S04]  /*4d50*/  LDL.LU R0, [R1+0x24] ;  /* 0x0000240001007983 */ /* 0x000ee80000300800 */
        /* <DEDUP_REMOVED lines=8> */
[----:B------:R-:W4:Y:S04]  /*4de0*/  LDL.LU R3, [R1+0x28] ;  /* 0x0000280001037983 */ /* 0x000f280000300800 */
[----:B------:R-:W1:Y:S04]  /*4df0*/  LDSM.16.M88.4 R4, [R2+0x700] ;  /* 0x000700000204783b */ /* 0x000e680000000200 */
[----:B--2---:R2:W-:Y:S04]  /*4e00*/  STG.E desc[UR12][R66.64], R252 ;  /* 0x000000fc42007986 */ /* 0x0045e8000c10190c */
[----:B--2---:R-:W2:Y:S04]  /*4e10*/  LDL.LU R252, [R1+0x2c] ;  /* 0x00002c0001fc7983 */ /* 0x004ea80000300800 */
[----:B------:R-:W5:Y:S04]  /*4e20*/  LDL.LU R237, [R1+0x10] ;  /* 0x0000100001ed7983 */ /* 0x000f680000300800 */
[----:B------:R-:W5:Y:S04]  /*4e30*/  LDL.LU R239, [R1+0x14] ;  /* 0x0000140001ef7983 */ /* 0x000f680000300800 */
        /* <DEDUP_REMOVED lines=28> */
[----:B----4-:R0:W-:Y:S04]  /*5000*/  STG.E desc[UR12][R192.64], R3 ;  /* 0x00000003c0007986 */ /* 0x0101e8000c10190c */
[----:B------:R-:W-:Y:S04]  /*5010*/  STG.E desc[UR12][R192.64+0x300], R18 ;  /* 0x00030012c0007986 */ /* 0x000fe8000c10190c */
[----:B------:R-:W-:Y:S04]  /*5020*/  STG.E desc[UR12][R192.64+0x380], R30 ;  /* 0x0003801ec0007986 */ /* 0x000fe8000c10190c */
[----:B0-----:R-:W3:Y:S04]  /*5030*/  LDL.LU R3, [R1+0x18] ;  /* 0x0000180001037983 */ /* 0x001ee80000300800 */
[----:B--2---:R0:W-:Y:S02]  /*5040*/  STG.E desc[UR12][R196.64], R252 ;  /* 0x000000fcc4007986 */ /* 0x0041e4000c10190c */
[----:B0-----:R-:W0:Y:S02]  /*5050*/  S2R R252, SR_TID.X ;  /* 0x0000000000fc7919 */ /* 0x001e240000002100 */
[----:B0-----:R-:W-:-:S04]  /*5060*/  SHF.R.U32.HI R252, RZ, 0x5, R252 ;  /* 0x00000005fffc7819 */ /* 0x001fc800000116fc */
[----:B------:R-:W-:-:S04]  /*5070*/  SGXT.U32 R252, R252, 0x2 ;  /* 0x00000002fcfc781a */ /* 0x000fc80000000000 */
[----:B------:R-:W-:-:S05]  /*5080*/  LOP3.LUT R252, R252, 0x74, RZ, 0xfc, !PT ;  /* 0x00000074fcfc7812 */ /* 0x000fca00078efcff */
[----:B------:R-:W-:Y:S02]  /*5090*/  IMAD.SHL.U32 R0, R252, 0x100, RZ ;  /* 0x00000100fc007824 */ /* 0x000fe400078e00ff */
[----:B------:R-:W2:Y:S03]  /*50a0*/  LDL.LU R252, [R1+0x1c] ;  /* 0x00001c0001fc7983 */ /* 0x000ea60000300800 */
[----:B------:R-:W-:Y:S01]  /*50b0*/  LEA.HI.X R0, R0, UR33, RZ, 0x2, P0 ;  /* 0x0000002100007c11 */ /* 0x000fe200080f14ff */
[----:B------:R-:W-:Y:S04]  /*50c0*/  STG.E desc[UR12][R196.64+0x80], R207 ;  /* 0x000080cfc4007986 */ /* 0x000fe8000c10190c */
[----:B------:R-:W-:Y:S04]  /*50d0*/  STG.E desc[UR12][R196.64+0x100], R139 ;  /* 0x0001008bc4007986 */ /* 0x000fe8000c10190c */
[----:B------:R-:W-:Y:S04]  /*50e0*/  STG.E desc[UR12][R196.64+0x180], R171 ;  /* 0x000180abc4007986 */ /* 0x000fe8000c10190c */
[----:B------:R-:W-:Y:S04]  /*50f0*/  STG.E desc[UR12][R196.64+0x200], R75 ;  /* 0x0002004bc4007986 */ /* 0x000fe8000c10190c */
[----:B------:R-:W-:Y:S04]  /*5100*/  STG.E desc[UR12][R196.64+0x280], R115 ;  /* 0x00028073c4007986 */ /* 0x000fe8000c10190c */
[----:B------:R-:W-:Y:S04]  /*5110*/  STG.E desc[UR12][R196.64+0x300], R19 ;  /* 0x00030013c4007986 */ /* 0x000fe8000c10190c */
[----:B------:R-:W-:Y:S04]  /*5120*/  STG.E desc[UR12][R196.64+0x380], R31 ;  /* 0x0003801fc4007986 */ /* 0x000fe8000c10190c */
[----:B-----5:R0:W-:Y:S01]  /*5130*/  STG.E desc[UR12][R228.64], R237 ;  /* 0x000000ede4007986 */ /* 0x0201e2000c10190c */
[----:B------:R-:W4:Y:S03]  /*5140*/  S2R R241, SR_TID.X ;  /* 0x0000000000f17919 */ /* 0x000f260000002100 */
[----:B------:R-:W-:Y:S01]  /*5150*/  STG.E desc[UR12][R228.64+0x80], R200 ;  /* 0x000080c8e4007986 */ /* 0x000fe2000c10190c */
[----:B0-----:R-:W-:-:S03]  /*5160*/  IMAD.X R237, RZ, RZ, R0, P6 ;  /* 0x000000ffffed7224 */ /* 0x001fc600030e0600 */
[----:B------:R-:W-:Y:S04]  /*5170*/  STG.E desc[UR12][R228.64+0x100], R132 ;  /* 0x00010084e4007986 */ /* 0x000fe8000c10190c */
[----:B------:R-:W-:Y:S04]  /*5180*/  STG.E desc[UR12][R228.64+0x180], R164 ;  /* 0x000180a4e4007986 */ /* 0x000fe8000c10190c */
[----:B------:R-:W-:Y:S04]  /*5190*/  STG.E desc[UR12][R228.64+0x200], R68 ;  /* 0x00020044e4007986 */ /* 0x000fe8000c10190c */
[----:B------:R-:W-:Y:S04]  /*51a0*/  STG.E desc[UR12][R228.64+0x280], R104 ;  /* 0x00028068e4007986 */ /* 0x000fe8000c10190c */
[----:B------:R-:W-:Y:S04]  /*51b0*/  STG.E desc[UR12][R228.64+0x300], R12 ;  /* 0x0003000ce4007986 */ /* 0x000fe8000c10190c */
[----:B-1----:R-:W-:Y:S04]  /*51c0*/  STG.E desc[UR12][R228.64+0x380], R4 ;  /* 0x00038004e4007986 */ /* 0x002fe8000c10190c */
[----:B------:R0:W-:Y:S02]  /*51d0*/  STG.E desc[UR12][R236.64], R239 ;  /* 0x000000efec007986 */ /* 0x0001e4000c10190c */
[----:B0-----:R-:W0:Y:S01]  /*51e0*/  S2R R239, SR_TID.X ;  /* 0x0000000000ef7919 */ /* 0x001e220000002100 */
[----:B----4-:R-:W-:-:S04]  /*51f0*/  SHF.R.U32.HI R241, RZ, 0x5, R241 ;  /* 0x00000005fff17819 */ /* 0x010fc800000116f1 */
[----:B------:R-:W-:-:S04]  /*5200*/  SGXT.U32 R241, R241, 0x2 ;  /* 0x00000002f1f1781a */ /* 0x000fc80000000000 */
[----:B------:R-:W-:-:S05]  /*5210*/  LOP3.LUT R241, R241, 0x78, RZ, 0xfc, !PT ;  /* 0x00000078f1f17812 */ /* 0x000fca00078efcff */
[----:B------:R-:W-:-:S05]  /*5220*/  IMAD.SHL.U32 R0, R241, 0x100, RZ ;  /* 0x00000100f1007824 */ /* 0x000fca00078e00ff */
[----:B------:R-:W-:Y:S02]  /*5230*/  LEA.HI.X R2, R0, UR19, RZ, 0x2, P2 ;  /* 0x0000001300027c11 */ /* 0x000fe400090f14ff */
[----:B0-----:R-:W-:-:S04]  /*5240*/  SHF.R.U32.HI R239, RZ, 0x5, R239 ;  /* 0x00000005ffef7819 */ /* 0x001fc800000116ef */
[----:B------:R-:W-:-:S04]  /*5250*/  SGXT.U32 R239, R239, 0x2 ;  /* 0x00000002efef781a */ /* 0x000fc80000000000 */
[----:B------:R-:W-:-:S05]  /*5260*/  LOP3.LUT R239, R239, 0x7c, RZ, 0xfc, !PT ;  /* 0x0000007cefef7812 */ /* 0x000fca00078efcff */
[----:B------:R-:W-:-:S05]  /*5270*/  IMAD.SHL.U32 R0, R239, 0x100, RZ ;  /* 0x00000100ef007824 */ /* 0x000fca00078e00ff */
[----:B------:R-:W-:Y:S01]  /*5280*/  LEA.HI.X R0, R0, UR5, RZ, 0x2, P4 ;  /* 0x0000000500007c11 */ /* 0x000fe2000a0f14ff */
[----:B------:R-:W-:Y:S01]  /*5290*/  IMAD.X R239, RZ, RZ, R2, P5 ;  /* 0x000000ffffef7224 */ /* 0x000fe200028e0602 */
[----:B------:R0:W-:Y:S03]  /*52a0*/  STG.E desc[UR12][R236.64+0x80], R201 ;  /* 0x000080c9ec007986 */ /* 0x0001e6000c10190c */
[----:B------:R-:W-:Y:S01]  /*52b0*/  IMAD.X R241, RZ, RZ, R0, P3 ;  /* 0x000000fffff17224 */ /* 0x000fe200018e0600 */
[----:B------:R0:W-:Y:S04]  /*52c0*/  STG.E desc[UR12][R236.64+0x100], R133 ;  /* 0x00010085ec007986 */ /* 0x0001e8000c10190c */
[----:B------:R0:W-:Y:S04]  /*52d0*/  STG.E desc[UR12][R236.64+0x180], R165 ;  /* 0x000180a5ec007986 */ /* 0x0001e8000c10190c */
[----:B------:R0:W-:Y:S04]  /*52e0*/  STG.E desc[UR12][R236.64+0x200], R69 ;  /* 0x00020045ec007986 */ /* 0x0001e8000c10190c */
[----:B------:R0:W-:Y:S04]  /*52f0*/  STG.E desc[UR12][R236.64+0x280], R105 ;  /* 0x00028069ec007986 */ /* 0x0001e8000c10190c */
[----:B------:R0:W-:Y:S04]  /*5300*/  STG.E desc[UR12][R236.64+0x300], R13 ;  /* 0x0003000dec007986 */ /* 0x0001e8000c10190c */
[----:B------:R0:W-:Y:S04]  /*5310*/  STG.E desc[UR12][R236.64+0x380], R5 ;  /* 0x00038005ec007986 */ /* 0x0001e8000c10190c */
[----:B---3--:R0:W-:Y:S04]  /*5320*/  STG.E desc[UR12][R238.64], R3 ;  /* 0x00000003ee007986 */ /* 0x0081e8000c10190c */
[----:B------:R0:W-:Y:S04]  /*5330*/  STG.E desc[UR12][R238.64+0x80], R202 ;  /* 0x000080caee007986 */ /* 0x0001e8000c10190c */
        /* <DEDUP_REMOVED lines=13> */
[----:B--2---:R0:W-:Y:S01]  /*5410*/  STG.E desc[UR12][R240.64], R252 ;  /* 0x000000fcf0007986 */ /* 0x0041e2000c10190c */
[----:B------:R-:W-:Y:S06]  /*5420*/  BAR.SYNC.DEFER_BLOCKING 0x0 ;  /* 0x0000000000007b1d */ /* 0x000fec0000010000 */
[----:B------:R-:W-:Y:S05]  /*5430*/  @P1 BRA `(.L_x_8) ;  /* 0x00000000009c1947 */ /* 0x000fea0003800000 */
[----:B------:R-:W-:Y:S01]  /*5440*/  NOP ;  /* 0x0000000000007918 */ /* 0x000fe20000000000 */
[----:B------:R-:W-:Y:S01]  /*5450*/  UMOV UR4, 0x50 ;  /* 0x0000005000047882 */ /* 0x000fe20000000000 */
[----:B------:R-:W-:Y:S01]  /*5460*/  IMAD.U32 R0, RZ, RZ, UR11 ;  /* 0x0000000bff007e24 */ /* 0x000fe2000f8e00ff */
[----:B------:R-:W-:Y:S01]  /*5470*/  ULEA UR6, UR6, UR4, 0x18 ;  /* 0x0000000406067291 */ /* 0x000fe2000f8ec0ff */
[----:B0-----:R-:W-:Y:S02]  /*5480*/  IMAD.MOV.U32 R3, RZ, RZ, 0xff ;  /* 0x000000ffff037424 */ /* 0x001fe400078e00ff */
[----:B------:R-:W-:Y:S01]  /*5490*/  IMAD.MOV.U32 R7, RZ, RZ, 0x1 ;  /* 0x00000001ff077424 */ /* 0x000fe200078e00ff */
[----:B------:R-:W-:-:S04]  /*54a0*/  LOP3.LUT R0, R0, 0xffff, RZ, 0xc0, !PT ;  /* 0x0000ffff00007812 */ /* 0x000fc800078ec0ff */
[----:B------:R-:W-:Y:S01]  /*54b0*/  SHF.R.U32.HI R0, RZ, 0x5, R0 ;  /* 0x00000005ff007819 */ /* 0x000fe20000011600 */
[----:B------:R-:W0:Y:S04]  /*54c0*/  LDS R5, [UR6] ;  /* 0x00000006ff057984 */ /* 0x000e280008000800 */
[----:B------:R-:W-:Y:S01]  /*54d0*/  VIADD R2, R0, 0x10 ;  /* 0x0000001000027836 */ /* 0x000fe20000000000 */
[----:B------:R-:W-:-:S04]  /*54e0*/  SHF.L.U32 R0, R3, R0, RZ ;  /* 0x0000000003007219 */ /* 0x000fc800000006ff */
[----:B------:R-:W-:-:S04]  /*54f0*/  SHF.L.U32 R3, R7, R2, RZ ;  /* 0x0000000207037219 */ /* 0x000fc800000006ff */
[----:B------:R-:W-:-:S04]  /*5500*/  LOP3.LUT R0, R3, R0, RZ, 0xfc, !PT ;  /* 0x0000000003007212 */ /* 0x000fc800078efcff */
[C---:B------:R-:W-:Y:S02]  /*5510*/  LOP3.LUT R2, R0.reuse, 0xffff, RZ, 0xc0, !PT ;  /* 0x0000ffff00027812 */ /* 0x040fe400078ec0ff */
[----:B0-----:R-:W-:-:S04]  /*5520*/  LOP3.LUT R3, R0, 0xffff, R5, 0x80, !PT ;  /* 0x0000ffff00037812 */ /* 0x001fc800078e8005 */
[----:B------:R-:W-:-:S13]  /*5530*/  ISETP.NE.AND P0, PT, R3, R2, PT ;  /* 0x000000020300720c */ /* 0x000fda0003f05270 */
[----:B------:R-:W-:Y:S05]  /*5540*/  @P0 BRA `(.L_x_9) ;  /* 0x0000000000500947 */ /* 0x000fea0003800000 */
[----:B------:R-:W-:Y:S02]  /*5550*/  SHF.R.U32.HI R5, RZ, 0x10, R5 ;  /* 0x00000010ff057819 */ /* 0x000fe40000011605 */
[----:B------:R-:W-:-:S04]  /*5560*/  SHF.R.U32.HI R2, RZ, 0x10, R0 ;  /* 0x00000010ff027819 */ /* 0x000fc80000011600 */
[----:B------:R-:W-:-:S04]  /*5570*/  LOP3.LUT R5, R5, R2, RZ, 0xc0, !PT ;  /* 0x0000000205057212 */ /* 0x000fc800078ec0ff */
[----:B------:R-:W-:-:S13]  /*5580*/  ISETP.NE.AND P0, PT, R5, R2, PT ;  /* 0x000000020500720c */ /* 0x000fda0003f05270 */
[----:B------:R-:W-:Y:S05]  /*5590*/  @P0 BRA `(.L_x_10) ;  /* 0x0000000000300947 */ /* 0x000fea0003800000 */
[----:B------:R-:W-:Y:S01]  /*55a0*/  R2UR UR4, R0 ;  /* 0x00000000000472ca */ /* 0x000fe200000e0000 */
[----:B------:R-:W-:Y:S01]  /*55b0*/  VOTEU.ANY UR5, UPT, PT ;  /* 0x0000000000057886 */ /* 0x000fe200038e0100 */
[----:B------:R-:W0:Y:S01]  /*55c0*/  S2R R0, SR_LANEID ;  /* 0x0000000000007919 */ /* 0x000e220000000000 */
[----:B------:R-:W-:-:S10]  /*55d0*/  UFLO.U32 UR5, UR5 ;  /* 0x00000005000572bd */ /* 0x000fd400080e0000 */
[----:B------:R-:W-:-:S06]  /*55e0*/  ULOP3.LUT UR4, URZ, UR4, URZ, 0x33, !UPT ;  /* 0x00000004ff047292 */ /* 0x000fcc000f8e33ff */
[----:B------:R-:W-:-:S04]  /*55f0*/  IMAD.U32 R2, RZ, RZ, UR4 ;  /* 0x00000004ff027e24 */ /* 0x000fc8000f8e00ff */
[----:B------:R-:W1:Y:S02]  /*5600*/  REDUX UR7, R2 ;  /* 0x00000000020773c4 */ /* 0x000e640000000000 */
[----:B------:R2:W-:Y:S01]  /*5610*/  UTCATOMSWS.AND URZ, UR4 ;  /* 0x0000000400ff79e3 */ /* 0x0005e20008000000 */
[----:B0-----:R-:W-:Y:S01]  /*5620*/  ISETP.EQ.U32.AND P0, PT, R0, UR5, PT ;  /* 0x0000000500007c0c */ /* 0x001fe2000bf02070 */
[----:B-1----:R-:W-:-:S12]  /*5630*/  IMAD.U32 R0, RZ, RZ, UR7 ;  /* 0x00000007ff007e24 */ /* 0x002fd8000f8e00ff */
[----:B------:R2:W-:Y:S01]  /*5640*/  @P0 ATOMS.AND RZ, [UR6], R0 ;  /* 0x00000000ffff098c */ /* 0x0005e2000a800006 */
[----:B------:R-:W-:Y:S05]  /*5650*/  BRA `(.L_x_8) ;  /* 0x0000000000147947 */ /* 0x000fea0003800000 */
.L_x_10:
[----:B------:R-:W-:-:S07]  /*5660*/  MOV R2, 0x5680 ;  /* 0x0000568000027802 */ /* 0x000fce0000000f00 */
[----:B------:R-:W-:Y:S05]  /*5670*/  CALL.REL.NOINC `($__internal_0_$__cuda_sm10x_tcgen05_guardrail_trap_col_being_dealloced_not_returned_by_alloc) ;  /* 0x0000000000207944 */ /* 0x000fea0003c00000 */
[----:B------:R-:W-:Y:S05]  /*5680*/  BRA `(.L_x_8) ;  /* 0x0000000000087947 */ /* 0x000fea0003800000 */
.L_x_9:
[----:B------:R-:W-:-:S07]  /*5690*/  MOV R2, 0x56b0 ;  /* 0x000056b000027802 */ /* 0x000fce0000000f00 */
[----:B------:R-:W-:Y:S05]  /*56a0*/  CALL.REL.NOINC `($__internal_2_$__cuda_sm10x_tcgen05_guardrail_trap_unallocated_columns_being_dealloced) ;  /* 0x00000000002c7944 */ /* 0x000fea0003c00000 */
.L_x_8:
[----:B------:R-:W-:Y:S01]  /*56b0*/  NOP ;  /* 0x0000000000007918 */ /* 0x000fe20000000000 */
[----:B--2---:R-:W-:Y:S05]  /*56c0*/  EXIT ;  /* 0x000000000000794d */ /* 0x004fea0003800000 */
.L_x_7:
[----:B------:R-:W0:Y:S02]  /*56d0*/  SYNCS.PHASECHK.TRANS64.TRYWAIT P0, [UR10+0x3000], RZ ;  /* 0x003000ffff0075a7 */ /* 0x000e24000800110a */
[----:B0-----:R-:W-:Y:S05]  /*56e0*/  @!P0 BRA `(.L_x_7) ;  /* 0xfffffffc00f88947 */ /* 0x001fea000383ffff */
[----:B------:R-:W-:Y:S05]  /*56f0*/  BRA `(.L_x_11) ;  /* 0xffffffc000ec7947 */ /* 0x000fea000383ffff */
        .weak           $__internal_0_$__cuda_sm10x_tcgen05_guardrail_trap_col_being_dealloced_not_returned_by_alloc
        .type           $__internal_0_$__cuda_sm10x_tcgen05_guardrail_trap_col_being_dealloced_not_returned_by_alloc,@function
        .size           $__internal_0_$__cuda_sm10x_tcgen05_guardrail_trap_col_being_dealloced_not_returned_by_alloc,($__internal_1_$__cuda_sm10x_tcgen05_guardrail_trap_phase_invalid_during_alloc - $__internal_0_$__cuda_sm10x_tcgen05_guardrail_trap_col_being_dealloced_not_returned_by_alloc)
$__internal_0_$__cuda_sm10x_tcgen05_guardrail_trap_col_being_dealloced_not_returned_by_alloc:
[----:B------:R-:W-:Y:S05]  /*5700*/  BPT.TRAP 0x1 ;  /* 0x000000040000795c */ /* 0x000fea0000300000 */
[----:B------:R-:W-:-:S04]  /*5710*/  IMAD.MOV.U32 R3, RZ, RZ, 0x0 ;  /* 0x00000000ff037424 */ /* 0x000fc800078e00ff */
[----:B------:R-:W-:Y:S05]  /*5720*/  RET.REL.NODEC R2 `(gluon_mma) ;  /* 0xffffffa802347950 */ /* 0x000fea0003c3ffff */
        .weak           $__internal_1_$__cuda_sm10x_tcgen05_guardrail_trap_phase_invalid_during_alloc
        .type           $__internal_1_$__cuda_sm10x_tcgen05_guardrail_trap_phase_invalid_during_alloc,@function
        .size           $__internal_1_$__cuda_sm10x_tcgen05_guardrail_trap_phase_invalid_during_alloc,($__internal_2_$__cuda_sm10x_tcgen05_guardrail_trap_unallocated_columns_being_dealloced - $__internal_1_$__cuda_sm10x_tcgen05_guardrail_trap_phase_invalid_during_alloc)
$__internal_1_$__cuda_sm10x_tcgen05_guardrail_trap_phase_invalid_during_alloc:
[----:B------:R-:W-:Y:S05]  /*5730*/  BPT.TRAP 0x1 ;  /* 0x000000040000795c */ /* 0x000fea0000300000 */
[----:B------:R-:W-:-:S04]  /*5740*/  IMAD.MOV.U32 R3, RZ, RZ, 0x0 ;  /* 0x00000000ff037424 */ /* 0x000fc800078e00ff */
[----:B------:R-:W-:Y:S05]  /*5750*/  RET.REL.NODEC R2 `(gluon_mma) ;  /* 0xffffffa802287950 */ /* 0x000fea0003c3ffff */
        .weak           $__internal_2_$__cuda_sm10x_tcgen05_guardrail_trap_unallocated_columns_being_dealloced
        .type           $__internal_2_$__cuda_sm10x_tcgen05_guardrail_trap_unallocated_columns_being_dealloced,@function
        .size           $__internal_2_$__cuda_sm10x_tcgen05_guardrail_trap_unallocated_columns_being_dealloced,(.L_x_15 - $__internal_2_$__cuda_sm10x_tcgen05_guardrail_trap_unallocated_columns_being_dealloced)
$__internal_2_$__cuda_sm10x_tcgen05_guardrail_trap_unallocated_columns_being_dealloced:
[----:B------:R-:W-:Y:S05]  /*5760*/  BPT.TRAP 0x1 ;  /* 0x000000040000795c */ /* 0x000fea0000300000 */
[----:B------:R-:W-:-:S04]  /*5770*/  IMAD.MOV.U32 R3, RZ, RZ, 0x0 ;  /* 0x00000000ff037424 */ /* 0x000fc800078e00ff */
[----:B------:R-:W-:Y:S05]  /*5780*/  RET.REL.NODEC R2 `(gluon_mma) ;  /* 0xffffffa8021c7950 */ /* 0x000fea0003c3ffff */
.L_x_12:
[----:B------:R-:W-:-:S00]  /*5790*/  BRA `(.L_x_12) ;  /* 0xfffffffc00fc7947 */ /* 0x000fc0000383ffff */
[----:B------:R-:W-:-:S00]  /*57a0*/  NOP ;  /* 0x0000000000007918 */ /* 0x000fc00000000000 */
        /* <DEDUP_REMOVED lines=13> */
.L_x_15:


//--------------------- .nv.shared.gluon_mma      --------------------------
	.section	.nv.shared.gluon_mma,"aw",@nobits
	.sectionflags	@""
	.align	16
	.zero		1024


//--------------------- .nv.shared.reserved.0     --------------------------
	.section	.nv.shared.reserved.0,"aw",@nobits
	.align	8
	.weak		__nv_reservedSMEM_offset_0_alias
	.size		__nv_reservedSMEM_offset_0_alias, 0, 64
	.other		__nv_reservedSMEM_offset_0_alias,@"STO_CUDA_RESERVED_SHARED STV_DEFAULT"
__nv_reservedSMEM_offset_0_alias:
	.zero		0
.nv.shared.reserved.0:
	.zero		64
	.weak		__nv_reservedSMEM_allocation_phase
	.type		__nv_reservedSMEM_allocation_phase,@object
	.size		__nv_reservedSMEM_allocation_phase,(.L_0 - __nv_reservedSMEM_allocation_phase)
__nv_reservedSMEM_allocation_phase:
	.zero		1
.L_0:
	.zero		7
	.weak		__nv_reservedSMEM_devtool_atexit_pc
	.type		__nv_reservedSMEM_devtool_atexit_pc,@object
	.size		__nv_reservedSMEM_devtool_atexit_pc,(__nv_reservedSMEM_allocation_mask - __nv_reservedSMEM_devtool_atexit_pc)
__nv_reservedSMEM_devtool_atexit_pc:
	.zero		8
	.weak		__nv_reservedSMEM_allocation_mask
	.type		__nv_reservedSMEM_allocation_mask,@object
	.size		__nv_reservedSMEM_allocation_mask,(.L_2 - __nv_reservedSMEM_allocation_mask)
__nv_reservedSMEM_allocation_mask:
	.zero		4
.L_2:


//--------------------- .nv.constant0.gluon_mma   --------------------------
	.section	.nv.constant0.gluon_mma,"a",@progbits
	.sectionflags	@""
	.align	4
.nv.constant0.gluon_mma:
	.zero		936


//--------------------- SYMBOLS --------------------------

	.type		.nv.reservedSmem.offset0,@object
	.size		.nv.reservedSmem.offset0,0x4
	.type		.nv.reservedSmem.cap,@object
	.size		.nv.reservedSmem.cap,0x4
